	.headerflags	@"EF_CUDA_TEXMODE_UNIFIED EF_CUDA_64BIT_ADDRESS EF_CUDA_ACCELERATORS EF_CUDA_SM90 EF_CUDA_VIRTUAL_SM(EF_CUDA_SM90)"
	.elftype	@"ET_EXEC"


//--------------------- .nv.info                  --------------------------
	.section	.nv.info,"",@"SHT_CUDA_INFO"
	.align	4


	//----- nvinfo : EIATTR_REGCOUNT
	.align		4
        /*0000*/ 	.byte	0x04, 0x2f
        /*0002*/ 	.short	(.L_1 - .L_0)
	.align		4
.L_0:
        /*0004*/ 	.word	index@(triton_poi_fused_cat_54)
        /*0008*/ 	.word	0x00000028


	//----- nvinfo : EIATTR_MIN_STACK_SIZE
	.align		4
.L_1:
        /*000c*/ 	.byte	0x04, 0x12
        /*000e*/ 	.short	(.L_3 - .L_2)
	.align		4
.L_2:
        /*0010*/ 	.word	index@(triton_poi_fused_cat_54)
        /*0014*/ 	.word	0x00000000


	//----- nvinfo : EIATTR_FRAME_SIZE
	.align		4
.L_3:
        /*0018*/ 	.byte	0x04, 0x11
        /*001a*/ 	.short	(.L_5 - .L_4)
	.align		4
.L_4:
        /*001c*/ 	.word	index@(triton_poi_fused_cat_54)
        /*0020*/ 	.word	0x00000000


	//----- nvinfo : EIATTR_MIN_STACK_SIZE
	.align		4
.L_5:
        /*0024*/ 	.byte	0x04, 0x12
        /*0026*/ 	.short	(.L_7 - .L_6)
	.align		4
.L_6:
        /*0028*/ 	.word	index@(triton_poi_fused_cat_54)
        /*002c*/ 	.word	0x00000000
.L_7:


//--------------------- .nv.info.triton_poi_fused_cat_54 --------------------------
	.section	.nv.info.triton_poi_fused_cat_54,"",@"SHT_CUDA_INFO"
	.sectionflags	@""
	.align	4


	//----- nvinfo : EIATTR_CUDA_API_VERSION
	.align		4
        /*0000*/ 	.byte	0x04, 0x37
        /*0002*/ 	.short	(.L_9 - .L_8)
.L_8:
        /*0004*/ 	.word	0x0000007c


	//----- nvinfo : EIATTR_KPARAM_INFO
	.align		4
.L_9:
        /*0008*/ 	.byte	0x04, 0x17
        /*000a*/ 	.short	(.L_11 - .L_10)
.L_10:
        /*000c*/ 	.word	0x00000000
        /*0010*/ 	.short	0x0017
        /*0012*/ 	.short	0x00b8
        /*0014*/ 	.byte	0x00, 0xf0, 0x11, 0x00


	//----- nvinfo : EIATTR_KPARAM_INFO
	.align		4
.L_11:
        /*0018*/ 	.byte	0x04, 0x17
        /*001a*/ 	.short	(.L_13 - .L_12)
.L_12:
        /*001c*/ 	.word	0x00000000
        /*0020*/ 	.short	0x0016
        /*0022*/ 	.short	0x00b0
        /*0024*/ 	.byte	0x00, 0xf4, 0x21, 0x00


	//----- nvinfo : EIATTR_KPARAM_INFO
	.align		4
.L_13:
        /*0028*/ 	.byte	0x04, 0x17
        /*002a*/ 	.short	(.L_15 - .L_14)
.L_14:
        /*002c*/ 	.word	0x00000000
        /*0030*/ 	.short	0x0015
        /*0032*/ 	.short	0x00a8
        /*0034*/ 	.byte	0x00, 0xf4, 0x21, 0x00


	//----- nvinfo : EIATTR_KPARAM_INFO
	.align		4
.L_15:
        /*0038*/ 	.byte	0x04, 0x17
        /*003a*/ 	.short	(.L_17 - .L_16)
.L_16:
        /*003c*/ 	.word	0x00000000
        /*0040*/ 	.short	0x0014
        /*0042*/ 	.short	0x00a0
        /*0044*/ 	.byte	0x00, 0xf4, 0x21, 0x00


	//----- nvinfo : EIATTR_KPARAM_INFO
	.align		4
.L_17:
        /*0048*/ 	.byte	0x04, 0x17
        /*004a*/ 	.short	(.L_19 - .L_18)
.L_18:
        /*004c*/ 	.word	0x00000000
        /*0050*/ 	.short	0x0013
        /*0052*/ 	.short	0x0098
        /*0054*/ 	.byte	0x00, 0xf4, 0x21, 0x00


	//----- nvinfo : EIATTR_KPARAM_INFO
	.align		4
.L_19:
        /*0058*/ 	.byte	0x04, 0x17
        /*005a*/ 	.short	(.L_21 - .L_20)
.L_20:
        /*005c*/ 	.word	0x00000000
        /*0060*/ 	.short	0x0012
        /*0062*/ 	.short	0x0090
        /*0064*/ 	.byte	0x00, 0xf4, 0x21, 0x00


	//----- nvinfo : EIATTR_KPARAM_INFO
	.align		4
.L_21:
        /*0068*/ 	.byte	0x04, 0x17
        /*006a*/ 	.short	(.L_23 - .L_22)
.L_22:
        /*006c*/ 	.word	0x00000000
        /*0070*/ 	.short	0x0011
        /*0072*/ 	.short	0x0088
        /*0074*/ 	.byte	0x00, 0xf4, 0x21, 0x00


	//----- nvinfo : EIATTR_KPARAM_INFO
	.align		4
.L_23:
        /*0078*/ 	.byte	0x04, 0x17
        /*007a*/ 	.short	(.L_25 - .L_24)
.L_24:
        /*007c*/ 	.word	0x00000000
        /*0080*/ 	.short	0x0010
        /*0082*/ 	.short	0x0080
        /*0084*/ 	.byte	0x00, 0xf4, 0x21, 0x00


	//----- nvinfo : EIATTR_KPARAM_INFO
	.align		4
.L_25:
        /*0088*/ 	.byte	0x04, 0x17
        /*008a*/ 	.short	(.L_27 - .L_26)
.L_26:
        /*008c*/ 	.word	0x00000000
        /*0090*/ 	.short	0x000f
        /*0092*/ 	.short	0x0078
        /*0094*/ 	.byte	0x00, 0xf4, 0x21, 0x00


	//----- nvinfo : EIATTR_KPARAM_INFO
	.align		4
.L_27:
        /*0098*/ 	.byte	0x04, 0x17
        /*009a*/ 	.short	(.L_29 - .L_28)
.L_28:
        /*009c*/ 	.word	0x00000000
        /*00a0*/ 	.short	0x000e
        /*00a2*/ 	.short	0x0070
        /*00a4*/ 	.byte	0x00, 0xf4, 0x21, 0x00


	//----- nvinfo : EIATTR_KPARAM_INFO
	.align		4
.L_29:
        /*00a8*/ 	.byte	0x04, 0x17
        /*00aa*/ 	.short	(.L_31 - .L_30)
.L_30:
        /*00ac*/ 	.word	0x00000000
        /*00b0*/ 	.short	0x000d
        /*00b2*/ 	.short	0x0068
        /*00b4*/ 	.byte	0x00, 0xf4, 0x21, 0x00


	//----- nvinfo : EIATTR_KPARAM_INFO
	.align		4
.L_31:
        /*00b8*/ 	.byte	0x04, 0x17
        /*00ba*/ 	.short	(.L_33 - .L_32)
.L_32:
        /*00bc*/ 	.word	0x00000000
        /*00c0*/ 	.short	0x000c
        /*00c2*/ 	.short	0x0060
        /*00c4*/ 	.byte	0x00, 0xf4, 0x21, 0x00


	//----- nvinfo : EIATTR_KPARAM_INFO
	.align		4
.L_33:
        /*00c8*/ 	.byte	0x04, 0x17
        /*00ca*/ 	.short	(.L_35 - .L_34)
.L_34:
        /*00cc*/ 	.word	0x00000000
        /*00d0*/ 	.short	0x000b
        /*00d2*/ 	.short	0x0058
        /*00d4*/ 	.byte	0x00, 0xf4, 0x21, 0x00


	//----- nvinfo : EIATTR_KPARAM_INFO
	.align		4
.L_35:
        /*00d8*/ 	.byte	0x04, 0x17
        /*00da*/ 	.short	(.L_37 - .L_36)
.L_36:
        /*00dc*/ 	.word	0x00000000
        /*00e0*/ 	.short	0x000a
        /*00e2*/ 	.short	0x0050
        /*00e4*/ 	.byte	0x00, 0xf4, 0x21, 0x00


	//----- nvinfo : EIATTR_KPARAM_INFO
	.align		4
.L_37:
        /*00e8*/ 	.byte	0x04, 0x17
        /*00ea*/ 	.short	(.L_39 - .L_38)
.L_38:
        /*00ec*/ 	.word	0x00000000
        /*00f0*/ 	.short	0x0009
        /*00f2*/ 	.short	0x0048
        /*00f4*/ 	.byte	0x00, 0xf4, 0x21, 0x00


	//----- nvinfo : EIATTR_KPARAM_INFO
	.align		4
.L_39:
        /*00f8*/ 	.byte	0x04, 0x17
        /*00fa*/ 	.short	(.L_41 - .L_40)
.L_40:
        /*00fc*/ 	.word	0x00000000
        /*0100*/ 	.short	0x0008
        /*0102*/ 	.short	0x0040
        /*0104*/ 	.byte	0x00, 0xf4, 0x21, 0x00


	//----- nvinfo : EIATTR_KPARAM_INFO
	.align		4
.L_41:
        /*0108*/ 	.byte	0x04, 0x17
        /*010a*/ 	.short	(.L_43 - .L_42)
.L_42:
        /*010c*/ 	.word	0x00000000
        /*0110*/ 	.short	0x0007
        /*0112*/ 	.short	0x0038
        /*0114*/ 	.byte	0x00, 0xf4, 0x21, 0x00


	//----- nvinfo : EIATTR_KPARAM_INFO
	.align		4
.L_43:
        /*0118*/ 	.byte	0x04, 0x17
        /*011a*/ 	.short	(.L_45 - .L_44)
.L_44:
        /*011c*/ 	.word	0x00000000
        /*0120*/ 	.short	0x0006
        /*0122*/ 	.short	0x0030
        /*0124*/ 	.byte	0x00, 0xf4, 0x21, 0x00


	//----- nvinfo : EIATTR_KPARAM_INFO
	.align		4
.L_45:
        /*0128*/ 	.byte	0x04, 0x17
        /*012a*/ 	.short	(.L_47 - .L_46)
.L_46:
        /*012c*/ 	.word	0x00000000
        /*0130*/ 	.short	0x0005
        /*0132*/ 	.short	0x0028
        /*0134*/ 	.byte	0x00, 0xf4, 0x21, 0x00


	//----- nvinfo : EIATTR_KPARAM_INFO
	.align		4
.L_47:
        /*0138*/ 	.byte	0x04, 0x17
        /*013a*/ 	.short	(.L_49 - .L_48)
.L_48:
        /*013c*/ 	.word	0x00000000
        /*0140*/ 	.short	0x0004
        /*0142*/ 	.short	0x0020
        /*0144*/ 	.byte	0x00, 0xf4, 0x21, 0x00


	//----- nvinfo : EIATTR_KPARAM_INFO
	.align		4
.L_49:
        /*0148*/ 	.byte	0x04, 0x17
        /*014a*/ 	.short	(.L_51 - .L_50)
.L_50:
        /*014c*/ 	.word	0x00000000
        /*0150*/ 	.short	0x0003
        /*0152*/ 	.short	0x0018
        /*0154*/ 	.byte	0x00, 0xf4, 0x21, 0x00


	//----- nvinfo : EIATTR_KPARAM_INFO
	.align		4
.L_51:
        /*0158*/ 	.byte	0x04, 0x17
        /*015a*/ 	.short	(.L_53 - .L_52)
.L_52:
        /*015c*/ 	.word	0x00000000
        /*0160*/ 	.short	0x0002
        /*0162*/ 	.short	0x0010
        /*0164*/ 	.byte	0x00, 0xf4, 0x21, 0x00


	//----- nvinfo : EIATTR_KPARAM_INFO
	.align		4
.L_53:
        /*0168*/ 	.byte	0x04, 0x17
        /*016a*/ 	.short	(.L_55 - .L_54)
.L_54:
        /*016c*/ 	.word	0x00000000
        /*0170*/ 	.short	0x0001
        /*0172*/ 	.short	0x0008
        /*0174*/ 	.byte	0x00, 0xf4, 0x21, 0x00


	//----- nvinfo : EIATTR_KPARAM_INFO
	.align		4
.L_55:
        /*0178*/ 	.byte	0x04, 0x17
        /*017a*/ 	.short	(.L_57 - .L_56)
.L_56:
        /*017c*/ 	.word	0x00000000
        /*0180*/ 	.short	0x0000
        /*0182*/ 	.short	0x0000
        /*0184*/ 	.byte	0x00, 0xf4, 0x21, 0x00


	//----- nvinfo : EIATTR_SPARSE_MMA_MASK
	.align		4
.L_57:
        /*0188*/ 	.byte	0x03, 0x50
        /*018a*/ 	.short	0x0000


	//----- nvinfo : EIATTR_MAXREG_COUNT
	.align		4
        /*018c*/ 	.byte	0x03, 0x1b
        /*018e*/ 	.short	0x00ff


	//----- nvinfo : EIATTR_EXIT_INSTR_OFFSETS
	.align		4
        /*0190*/ 	.byte	0x04, 0x1c
        /*0192*/ 	.short	(.L_59 - .L_58)


	//   ....[0]....
.L_58:
        /*0194*/ 	.word	0x00002950


	//----- nvinfo : EIATTR_REQNTID
	.align		4
.L_59:
        /*0198*/ 	.byte	0x04, 0x10
        /*019a*/ 	.short	(.L_61 - .L_60)
.L_60:
        /*019c*/ 	.word	0x00000080
        /*01a0*/ 	.word	0x00000001
        /*01a4*/ 	.word	0x00000001


	//----- nvinfo : EIATTR_CBANK_PARAM_SIZE
	.align		4
.L_61:
        /*01a8*/ 	.byte	0x03, 0x19
        /*01aa*/ 	.short	0x00bc


	//----- nvinfo : EIATTR_PARAM_CBANK
	.align		4
        /*01ac*/ 	.byte	0x04, 0x0a
        /*01ae*/ 	.short	(.L_63 - .L_62)
	.align		4
.L_62:
        /*01b0*/ 	.word	index@(.nv.constant0.triton_poi_fused_cat_54)
        /*01b4*/ 	.short	0x0210
        /*01b6*/ 	.short	0x00bc


	//----- nvinfo : EIATTR_SW_WAR
	.align		4
.L_63:
        /*01b8*/ 	.byte	0x04, 0x36
        /*01ba*/ 	.short	(.L_65 - .L_64)
.L_64:
        /*01bc*/ 	.word	0x00000008
.L_65:


//--------------------- .nv.callgraph             --------------------------
	.section	.nv.callgraph,"",@"SHT_CUDA_CALLGRAPH"
	.align	4
	.sectionentsize	8
	.align		4
        /*0000*/ 	.word	0x00000000
	.align		4
        /*0004*/ 	.word	0xffffffff
	.align		4
        /*0008*/ 	.word	0x00000000
	.align		4
        /*000c*/ 	.word	0xfffffffe
	.align		4
        /*0010*/ 	.word	0x00000000
	.align		4
        /*0014*/ 	.word	0xfffffffd
	.align		4
        /*0018*/ 	.word	0x00000000
	.align		4
        /*001c*/ 	.word	0xfffffffc


//--------------------- .text.triton_poi_fused_cat_54 --------------------------
	.section	.text.triton_poi_fused_cat_54,"ax",@progbits
	.align	128
        .global         triton_poi_fused_cat_54
        .type           triton_poi_fused_cat_54,@function
        .size           triton_poi_fused_cat_54,(.L_x_1 - triton_poi_fused_cat_54)
        .other          triton_poi_fused_cat_54,@"STO_CUDA_ENTRY STV_DEFAULT"
triton_poi_fused_cat_54:
.text.triton_poi_fused_cat_54:
[----:B------:R-:W-:Y:S01]  /*0000*/  LDC R1, c[0x0][0x28] ;  /* 0x00000a00ff017b82 */ /* 0x000fe20000000800 */
[----:B------:R-:W1:Y:S01]  /*0010*/  S2R R0, SR_TID.X ;  /* 0x0000000000007919 */ /* 0x000e620000002100 */
[----:B------:R-:W-:-:S06]  /*0020*/  IMAD.MOV.U32 R6, RZ, RZ, RZ ;  /* 0x000000ffff067224 */ /* 0x000fcc00078e00ff */
[----:B------:R-:W2:Y:S01]  /*0030*/  LDC.64 R4, c[0x0][0x220] ;  /* 0x00008800ff047b82 */ /* 0x000ea20000000a00 */
[----:B------:R-:W-:Y:S01]  /*0040*/  CS2R R20, SRZ ;  /* 0x0000000000147805 */ /* 0x000fe2000001ff00 */
[----:B------:R-:W3:Y:S01]  /*0050*/  S2R R29, SR_CTAID.X ;  /* 0x00000000001d7919 */ /* 0x000ee20000002500 */
[----:B------:R-:W-:Y:S01]  /*0060*/  ULDC.64 UR4, c[0x0][0x208] ;  /* 0x0000820000047ab9 */ /* 0x000fe20000000a00 */
[----:B------:R-:W-:Y:S02]  /*0070*/  CS2R R16, SRZ ;  /* 0x0000000000107805 */ /* 0x000fe4000001ff00 */
[----:B------:R-:W-:Y:S02]  /*0080*/  CS2R R18, SRZ ;  /* 0x0000000000127805 */ /* 0x000fe4000001ff00 */
[----:B------:R-:W4:Y:S01]  /*0090*/  LDC.64 R34, c[0x0][0x238] ;  /* 0x00008e00ff227b82 */ /* 0x000f220000000a00 */
[----:B------:R-:W-:Y:S01]  /*00a0*/  CS2R R14, SRZ ;  /* 0x00000000000e7805 */ /* 0x000fe2000001ff00 */
[----:B------:R-:W-:Y:S01]  /*00b0*/  ULDC.64 UR6, c[0x0][0x230] ;  /* 0x00008c0000067ab9 */ /* 0x000fe20000000a00 */
[----:B-1----:R-:W-:Y:S01]  /*00c0*/  IMAD.SHL.U32 R0, R0, 0x4, RZ ;  /* 0x0000000400007824 */ /* 0x002fe200078e00ff */
[----:B---3--:R-:W-:-:S04]  /*00d0*/  SHF.R.S32.HI R13, RZ, 0x16, R29 ;  /* 0x00000016ff0d7819 */ /* 0x008fc8000001141d */
[----:B------:R-:W-:Y:S02]  /*00e0*/  LOP3.LUT R0, R0, 0x1fc, RZ, 0xc0, !PT ;  /* 0x000001fc00007812 */ /* 0x000fe400078ec0ff */
[----:B------:R-:W-:-:S03]  /*00f0*/  SGXT R13, R13, 0x1 ;  /* 0x000000010d0d781a */ /* 0x000fc60000000200 */
[----:B------:R-:W-:-:S04]  /*0100*/  IMAD R29, R29, 0x200, R0 ;  /* 0x000002001d1d7824 */ /* 0x000fc800078e0200 */
[----:B------:R-:W-:Y:S01]  /*0110*/  VIADD R26, R29, 0x2 ;  /* 0x000000021d1a7836 */ /* 0x000fe20000000000 */
[-C--:B------:R-:W-:Y:S02]  /*0120*/  LEA.HI R3, R13, R29.reuse, RZ, 0x8 ;  /* 0x0000001d0d037211 */ /* 0x080fe400078f40ff */
[----:B------:R-:W-:Y:S02]  /*0130*/  SHF.R.S32.HI R9, RZ, 0x1f, R29 ;  /* 0x0000001fff097819 */ /* 0x000fe4000001141d */
[----:B------:R-:W-:Y:S02]  /*0140*/  SHF.R.S32.HI R7, RZ, 0x8, R3 ;  /* 0x00000008ff077819 */ /* 0x000fe40000011403 */
[----:B------:R-:W-:Y:S02]  /*0150*/  LEA.HI R0, R9, R29, RZ, 0x4 ;  /* 0x0000001d09007211 */ /* 0x000fe400078f20ff */
[----:B------:R-:W1:Y:S01]  /*0160*/  LDC.64 R8, c[0x0][0x228] ;  /* 0x00008a00ff087b82 */ /* 0x000e620000000a00 */
[----:B------:R-:W-:Y:S01]  /*0170*/  IMAD.HI R2, R7, -0x77777777, R6 ;  /* 0x8888888907027827 */ /* 0x000fe200078e0206 */
[----:B------:R-:W-:-:S02]  /*0180*/  SHF.R.S32.HI R24, RZ, 0x4, R0 ;  /* 0x00000004ff187819 */ /* 0x000fc40000011400 */
[----:B------:R-:W-:Y:S02]  /*0190*/  LOP3.LUT R25, R0, 0xfffffff0, RZ, 0xc0, !PT ;  /* 0xfffffff000197812 */ /* 0x000fe400078ec0ff */
[----:B------:R-:W-:Y:S02]  /*01a0*/  SHF.R.U32.HI R11, RZ, 0x1f, R2 ;  /* 0x0000001fff0b7819 */ /* 0x000fe40000011602 */
[----:B------:R-:W-:Y:S01]  /*01b0*/  LEA.HI R6, R24, R24, RZ, 0x4 ;  /* 0x0000001818067211 */ /* 0x000fe200078f20ff */
[----:B------:R-:W-:Y:S01]  /*01c0*/  IMAD.IADD R25, R29, 0x1, -R25 ;  /* 0x000000011d197824 */ /* 0x000fe200078e0a19 */
[----:B------:R-:W-:-:S05]  /*01d0*/  LEA.HI.SX32 R11, R2, R11, 0x1b ;  /* 0x0000000b020b7211 */ /* 0x000fca00078fdaff */
[----:B------:R-:W-:Y:S01]  /*01e0*/  IMAD R2, R11, -0x3c, R7 ;  /* 0xffffffc40b027824 */ /* 0x000fe200078e0207 */
[----:B------:R-:W-:-:S03]  /*01f0*/  LOP3.LUT R7, R6, 0xfffffff0, RZ, 0xc0, !PT ;  /* 0xfffffff006077812 */ /* 0x000fc600078ec0ff */
[----:B------:R-:W-:Y:S02]  /*0200*/  VIADD R27, R2, 0xfffffffc ;  /* 0xfffffffc021b7836 */ /* 0x000fe40000000000 */
[----:B------:R-:W-:-:S03]  /*0210*/  IMAD.IADD R24, R24, 0x1, -R7 ;  /* 0x0000000118187824 */ /* 0x000fc600078e0a07 */
[----:B------:R-:W-:Y:S01]  /*0220*/  ISETP.GE.U32.AND P0, PT, R27, 0x8, PT ;  /* 0x000000081b00780c */ /* 0x000fe20003f06070 */
[----:B--2---:R-:W-:Y:S01]  /*0230*/  IMAD.WIDE R10, R24, 0x8, R4 ;  /* 0x00000008180a7825 */ /* 0x004fe200078e0204 */
[----:B------:R-:W-:-:S03]  /*0240*/  LEA.HI R13, R13, R26, RZ, 0x4 ;  /* 0x0000001a0d0d7211 */ /* 0x000fc600078f20ff */
[----:B-1----:R-:W-:Y:S01]  /*0250*/  IMAD.WIDE R22, R25, 0x8, R8 ;  /* 0x0000000819167825 */ /* 0x002fe200078e0208 */
[----:B------:R-:W-:-:S07]  /*0260*/  LOP3.LUT R13, R13, 0xfffffff0, RZ, 0xc0, !PT ;  /* 0xfffffff00d0d7812 */ /* 0x000fce00078ec0ff */
[----:B------:R1:W2:Y:S01]  /*0270*/  @!P0 LDG.E.EL.64 R20, desc[UR4][R10.64] ;  /* 0x000000040a148981 */ /* 0x0002a2000c2e1b00 */
[----:B------:R-:W-:-:S03]  /*0280*/  IMAD.IADD R26, R26, 0x1, -R13 ;  /* 0x000000011a1a7824 */ /* 0x000fc600078e0a0d */
[----:B------:R3:W5:Y:S01]  /*0290*/  @!P0 LDG.E.EL.128 R16, desc[UR4][R22.64] ;  /* 0x0000000416108981 */ /* 0x000762000c2e1d00 */
[----:B------:R-:W-:Y:S02]  /*02a0*/  CS2R R4, SRZ ;  /* 0x0000000000047805 */ /* 0x000fe4000001ff00 */
[----:B------:R-:W-:Y:S01]  /*02b0*/  CS2R R6, SRZ ;  /* 0x0000000000067805 */ /* 0x000fe2000001ff00 */
[----:B------:R-:W-:-:S05]  /*02c0*/  IMAD.WIDE R30, R26, 0x8, R8 ;  /* 0x000000081a1e7825 */ /* 0x000fca00078e0208 */
[----:B------:R2:W5:Y:S01]  /*02d0*/  @!P0 LDG.E.EL.128 R4, desc[UR4][R30.64] ;  /* 0x000000041e048981 */ /* 0x000562000c2e1d00 */
[----:B------:R-:W-:Y:S01]  /*02e0*/  CS2R R12, SRZ ;  /* 0x00000000000c7805 */ /* 0x000fe2000001ff00 */
[--C-:B----4-:R-:W-:Y:S01]  /*02f0*/  IMAD.WIDE R32, R25, 0x8, R34.reuse ;  /* 0x0000000819207825 */ /* 0x110fe200078e0222 */
[----:B------:R-:W-:Y:S02]  /*0300*/  CS2R R8, SRZ ;  /* 0x0000000000087805 */ /* 0x000fe4000001ff00 */
[----:B-1----:R-:W-:Y:S02]  /*0310*/  CS2R R10, SRZ ;  /* 0x00000000000a7805 */ /* 0x002fe4000001ff00 */
[----:B------:R1:W4:Y:S01]  /*0320*/  @!P0 LDG.E.EL.128 R12, desc[UR4][R32.64] ;  /* 0x00000004200c8981 */ /* 0x000322000c2e1d00 */
[----:B---3--:R-:W-:Y:S02]  /*0330*/  IMAD.WIDE R22, R26, 0x8, R34 ;  /* 0x000000081a167825 */ /* 0x008fe400078e0222 */
[----:B------:R-:W3:Y:S03]  /*0340*/  LDC.64 R34, c[0x0][0x240] ;  /* 0x00009000ff227b82 */ /* 0x000ee60000000a00 */
[----:B------:R1:W4:Y:S01]  /*0350*/  @!P0 LDG.E.EL.128 R8, desc[UR4][R22.64] ;  /* 0x0000000416088981 */ /* 0x000322000c2e1d00 */
[----:B------:R-:W-:-:S04]  /*0360*/  IMAD.MOV.U32 R28, RZ, RZ, RZ ;  /* 0x000000ffff1c7224 */ /* 0x000fc800078e00ff */
[----:B------:R-:W-:-:S04]  /*0370*/  IMAD.HI R0, R29, -0x77777777, R28 ;  /* 0x888888891d007827 */ /* 0x000fc800078e021c */
[----:B---3--:R-:W-:Y:S01]  /*0380*/  IMAD.WIDE R34, R25, 0x4, R34 ;  /* 0x0000000419227825 */ /* 0x008fe200078e0222 */
[----:B--2---:R-:W-:Y:S02]  /*0390*/  SEL R21, R21, RZ, !P0 ;  /* 0x000000ff15157207 */ /* 0x004fe40004000000 */
[----:B0-----:R-:W-:Y:S02]  /*03a0*/  SEL R31, R20, RZ, !P0 ;  /* 0x000000ff141f7207 */ /* 0x001fe40004000000 */
[----:B------:R-:W-:Y:S02]  /*03b0*/  SHF.R.U32.HI R30, RZ, 0x1c, R21 ;  /* 0x0000001cff1e7819 */ /* 0x000fe40000011615 */
[----:B-----5:R-:W-:Y:S02]  /*03c0*/  SEL R16, R16, RZ, !P0 ;  /* 0x000000ff10107207 */ /* 0x020fe40004000000 */
[----:B------:R-:W-:Y:S01]  /*03d0*/  LOP3.LUT R20, R30, 0x8, RZ, 0xc0, !PT ;  /* 0x000000081e147812 */ /* 0x000fe200078ec0ff */
[----:B------:R-:W-:Y:S01]  /*03e0*/  IMAD.SHL.U32 R30, R27, 0x40, RZ ;  /* 0x000000401b1e7824 */ /* 0x000fe200078e00ff */
[----:B-1----:R-:W-:-:S02]  /*03f0*/  SEL R33, R17, RZ, !P0 ;  /* 0x000000ff11217207 */ /* 0x002fc40004000000 */
[----:B------:R-:W-:Y:S02]  /*0400*/  IADD3 R20, P1, R20, R31, RZ ;  /* 0x0000001f14147210 */ /* 0x000fe40007f3e0ff */
[C---:B------:R-:W-:Y:S02]  /*0410*/  LEA R32, P2, R16.reuse, UR6, 0x2 ;  /* 0x0000000610207c11 */ /* 0x040fe4000f8410ff */
[----:B------:R-:W-:Y:S01]  /*0420*/  SEL R23, R19, RZ, !P0 ;  /* 0x000000ff13177207 */ /* 0x000fe20004000000 */
[----:B------:R-:W-:Y:S01]  /*0430*/  IMAD.X R21, RZ, RZ, R21, P1 ;  /* 0x000000ffff157224 */ /* 0x000fe200008e0615 */
[----:B------:R-:W-:Y:S01]  /*0440*/  LEA.HI.X R17, R16, UR7, R33, 0x2, P2 ;  /* 0x0000000710117c11 */ /* 0x000fe200090f1421 */
[C---:B------:R-:W-:Y:S01]  /*0450*/  IMAD.SHL.U32 R19, R20.reuse, 0x20, RZ ;  /* 0x0000002014137824 */ /* 0x040fe200078e00ff */
[----:B------:R-:W-:Y:S02]  /*0460*/  SEL R16, R5, RZ, !P0 ;  /* 0x000000ff05107207 */ /* 0x000fe40004000000 */
[----:B------:R-:W-:-:S02]  /*0470*/  SHF.L.U64.HI R28, R20, 0x5, R21 ;  /* 0x00000005141c7819 */ /* 0x000fc40000010215 */
[----:B------:R-:W-:Y:S02]  /*0480*/  SEL R21, R4, RZ, !P0 ;  /* 0x000000ff04157207 */ /* 0x000fe40004000000 */
[----:B------:R-:W-:Y:S02]  /*0490*/  SEL R18, R18, RZ, !P0 ;  /* 0x000000ff12127207 */ /* 0x000fe40004000000 */
[----:B------:R-:W-:Y:S02]  /*04a0*/  SHF.R.U32.HI R20, RZ, 0x1a, R16 ;  /* 0x0000001aff147819 */ /* 0x000fe40000011610 */
[----:B------:R-:W-:Y:S02]  /*04b0*/  SHF.R.U32.HI R33, RZ, 0x1a, R33 ;  /* 0x0000001aff217819 */ /* 0x000fe40000011621 */
[----:B------:R-:W-:Y:S02]  /*04c0*/  LEA R4, P5, R21, UR6, 0x2 ;  /* 0x0000000615047c11 */ /* 0x000fe4000f8a10ff */
[----:B------:R-:W-:-:S02]  /*04d0*/  LEA R22, P2, R18, UR6, 0x2 ;  /* 0x0000000612167c11 */ /* 0x000fc4000f8410ff */
[----:B------:R-:W-:Y:S02]  /*04e0*/  LOP3.LUT R20, R20, 0x20, RZ, 0xc0, !PT ;  /* 0x0000002014147812 */ /* 0x000fe400078ec0ff */
[----:B------:R-:W-:Y:S02]  /*04f0*/  LOP3.LUT R33, R33, 0x20, RZ, 0xc0, !PT ;  /* 0x0000002021217812 */ /* 0x000fe400078ec0ff */
[----:B------:R-:W-:Y:S02]  /*0500*/  LEA.HI.X R21, R21, UR7, R16, 0x2, P5 ;  /* 0x0000000715157c11 */ /* 0x000fe4000a8f1410 */
[--C-:B------:R-:W-:Y:S02]  /*0510*/  LEA.HI.X R5, R18, UR7, R23.reuse, 0x2, P2 ;  /* 0x0000000712057c11 */ /* 0x100fe400090f1417 */
[----:B------:R-:W-:Y:S02]  /*0520*/  IADD3 R20, P5, P6, R19, R4, R20 ;  /* 0x0000000413147210 */ /* 0x000fe40007ebe014 */
[----:B------:R-:W-:-:S02]  /*0530*/  SHF.R.U32.HI R18, RZ, 0x1a, R23 ;  /* 0x0000001aff127819 */ /* 0x000fc40000011617 */
[----:B------:R-:W-:Y:S02]  /*0540*/  IADD3 R32, P4, P1, R19, R32, R33 ;  /* 0x0000002013207210 */ /* 0x000fe4000799e021 */
[----:B------:R-:W-:Y:S02]  /*0550*/  SHF.R.U32.HI R23, RZ, 0x1f, R0 ;  /* 0x0000001fff177819 */ /* 0x000fe40000011600 */
[C---:B------:R-:W-:Y:S02]  /*0560*/  IADD3.X R21, R28.reuse, R21, RZ, P5, P6 ;  /* 0x000000151c157210 */ /* 0x040fe40002fec4ff */
[----:B------:R-:W-:Y:S02]  /*0570*/  IADD3.X R33, R28, R17, RZ, P4, P1 ;  /* 0x000000111c217210 */ /* 0x000fe400027e24ff */
[----:B------:R-:W-:Y:S02]  /*0580*/  CS2R R16, SRZ ;  /* 0x0000000000107805 */ /* 0x000fe4000001ff00 */
[----:B------:R-:W-:Y:S01]  /*0590*/  LOP3.LUT R18, R18, 0x20, RZ, 0xc0, !PT ;  /* 0x0000002012127812 */ /* 0x000fe200078ec0ff */
[----:B------:R-:W-:Y:S01]  /*05a0*/  IMAD.WIDE R20, R30, 0x4, R20 ;  /* 0x000000041e147825 */ /* 0x000fe200078e0214 */
[----:B------:R-:W-:-:S02]  /*05b0*/  LEA.HI.SX32 R0, R0, R23, 0x13 ;  /* 0x0000001700007211 */ /* 0x000fc400078f9aff */
[----:B------:R-:W-:Y:S01]  /*05c0*/  IADD3 R22, P2, P3, R19, R22, R18 ;  /* 0x0000001613167210 */ /* 0x000fe20007b5e012 */
[----:B------:R-:W-:Y:S01]  /*05d0*/  IMAD.WIDE R32, R30, 0x4, R32 ;  /* 0x000000041e207825 */ /* 0x000fe200078e0220 */
[----:B----4-:R-:W-:-:S03]  /*05e0*/  SEL R36, R13, RZ, !P0 ;  /* 0x000000ff0d247207 */ /* 0x010fc60004000000 */
[----:B------:R-:W-:Y:S01]  /*05f0*/  IMAD.SHL.U32 R4, R0, 0x200, RZ ;  /* 0x0000020000047824 */ /* 0x000fe200078e00ff */
[----:B------:R-:W-:Y:S02]  /*0600*/  SEL R13, R14, RZ, !P0 ;  /* 0x000000ff0e0d7207 */ /* 0x000fe40004000000 */
[----:B------:R-:W-:Y:S01]  /*0610*/  IADD3.X R23, R28, R5, RZ, P2, P3 ;  /* 0x000000051c177210 */ /* 0x000fe200017e64ff */
[----:B------:R-:W-:Y:S01]  /*0620*/  IMAD.MOV.U32 R5, RZ, RZ, RZ ;  /* 0x000000ffff057224 */ /* 0x000fe200078e00ff */
[----:B------:R-:W-:Y:S01]  /*0630*/  SEL R31, R12, RZ, !P0 ;  /* 0x000000ff0c1f7207 */ /* 0x000fe20004000000 */
[C---:B------:R-:W-:Y:S01]  /*0640*/  IMAD.WIDE R20, R4.reuse, 0x4, R20 ;  /* 0x0000000404147825 */ /* 0x040fe200078e0214 */
[----:B------:R-:W-:Y:S02]  /*0650*/  SEL R15, R15, RZ, !P0 ;  /* 0x000000ff0f0f7207 */ /* 0x000fe40004000000 */
[----:B------:R-:W-:Y:S01]  /*0660*/  LEA R12, P2, R13, UR6, 0x2 ;  /* 0x000000060d0c7c11 */ /* 0x000fe2000f8410ff */
[----:B------:R-:W-:Y:S01]  /*0670*/  IMAD.WIDE R32, R4, 0x4, R32 ;  /* 0x0000000404207825 */ /* 0x000fe200078e0220 */
[----:B------:R-:W-:Y:S01]  /*0680*/  SEL R14, R9, RZ, !P0 ;  /* 0x000000ff090e7207 */ /* 0x000fe20004000000 */
[----:B------:R0:W2:Y:S01]  /*0690*/  @!P0 LDG.E.EL R17, desc[UR4][R20.64] ;  /* 0x0000000414118981 */ /* 0x0000a2000c2e1900 */
[----:B------:R-:W-:Y:S01]  /*06a0*/  LEA.HI.X R13, R13, UR7, R15, 0x2, P2 ;  /* 0x000000070d0d7c11 */ /* 0x000fe200090f140f */
[----:B------:R-:W-:-:S02]  /*06b0*/  IMAD.WIDE R22, R30, 0x4, R22 ;  /* 0x000000041e167825 */ /* 0x000fc400078e0216 */
[----:B------:R1:W3:Y:S01]  /*06c0*/  @!P0 LDG.E.EL R5, desc[UR4][R32.64] ;  /* 0x0000000420058981 */ /* 0x0002e2000c2e1900 */
[----:B------:R-:W-:Y:S01]  /*06d0*/  LEA R18, P1, R31, UR6, 0x2 ;  /* 0x000000061f127c11 */ /* 0x000fe2000f8210ff */
[----:B------:R-:W-:Y:S01]  /*06e0*/  IMAD.WIDE R22, R4, 0x4, R22 ;  /* 0x0000000404167825 */ /* 0x000fe200078e0216 */
[----:B0-----:R-:W-:Y:S02]  /*06f0*/  SHF.R.U32.HI R21, RZ, 0x1a, R15 ;  /* 0x0000001aff157819 */ /* 0x001fe4000001160f */
[----:B------:R-:W-:Y:S02]  /*0700*/  SEL R15, R8, RZ, !P0 ;  /* 0x000000ff080f7207 */ /* 0x000fe40004000000 */
[----:B------:R0:W4:Y:S01]  /*0710*/  @!P0 LDG.E.EL R16, desc[UR4][R22.64] ;  /* 0x0000000416108981 */ /* 0x000122000c2e1900 */
[----:B-1----:R-:W-:Y:S02]  /*0720*/  SHF.R.U32.HI R32, RZ, 0x1a, R36 ;  /* 0x0000001aff207819 */ /* 0x002fe40000011624 */
[----:B------:R-:W-:-:S02]  /*0730*/  SHF.R.U32.HI R20, RZ, 0x1a, R14 ;  /* 0x0000001aff147819 */ /* 0x000fc4000001160e */
[----:B------:R-:W-:Y:S02]  /*0740*/  LOP3.LUT R32, R32, 0x20, RZ, 0xc0, !PT ;  /* 0x0000002020207812 */ /* 0x000fe400078ec0ff */
[----:B------:R-:W-:Y:S02]  /*0750*/  LEA R8, P5, R15, UR6, 0x2 ;  /* 0x000000060f087c11 */ /* 0x000fe4000f8a10ff */
[----:B------:R-:W-:Y:S02]  /*0760*/  LOP3.LUT R21, R21, 0x20, RZ, 0xc0, !PT ;  /* 0x0000002015157812 */ /* 0x000fe400078ec0ff */
[----:B------:R-:W-:Y:S02]  /*0770*/  LOP3.LUT R20, R20, 0x20, RZ, 0xc0, !PT ;  /* 0x0000002014147812 */ /* 0x000fe400078ec0ff */
[----:B------:R-:W-:Y:S02]  /*0780*/  LEA.HI.X R9, R31, UR7, R36, 0x2, P1 ;  /* 0x000000071f097c11 */ /* 0x000fe400088f1424 */
[----:B------:R-:W-:-:S02]  /*0790*/  IADD3 R32, P4, P1, R19, R18, R32 ;  /* 0x0000001213207210 */ /* 0x000fc4000799e020 */
[----:B------:R-:W-:Y:S02]  /*07a0*/  LEA.HI.X R15, R15, UR7, R14, 0x2, P5 ;  /* 0x000000070f0f7c11 */ /* 0x000fe4000a8f140e */
[C---:B------:R-:W-:Y:S02]  /*07b0*/  IADD3 R12, P2, P3, R19.reuse, R12, R21 ;  /* 0x0000000c130c7210 */ /* 0x040fe40007b5e015 */
[----:B------:R-:W-:Y:S02]  /*07c0*/  IADD3 R14, P5, P6, R19, R8, R20 ;  /* 0x00000008130e7210 */ /* 0x000fe40007ebe014 */
[C---:B------:R-:W-:Y:S02]  /*07d0*/  IADD3.X R33, R28.reuse, R9, RZ, P4, P1 ;  /* 0x000000091c217210 */ /* 0x040fe400027e24ff */
[C---:B------:R-:W-:Y:S02]  /*07e0*/  IADD3.X R13, R28.reuse, R13, RZ, P2, P3 ;  /* 0x0000000d1c0d7210 */ /* 0x040fe400017e64ff */
[----:B------:R-:W-:Y:S01]  /*07f0*/  IADD3.X R15, R28, R15, RZ, P5, P6 ;  /* 0x0000000f1c0f7210 */ /* 0x000fe20002fec4ff */
[----:B------:R-:W-:-:S04]  /*0800*/  IMAD.WIDE R32, R30, 0x4, R32 ;  /* 0x000000041e207825 */ /* 0x000fc800078e0220 */
[----:B------:R-:W-:-:S04]  /*0810*/  IMAD.WIDE R12, R30, 0x4, R12 ;  /* 0x000000041e0c7825 */ /* 0x000fc800078e020c */
[----:B------:R-:W-:Y:S01]  /*0820*/  IMAD.WIDE R14, R30, 0x4, R14 ;  /* 0x000000041e0e7825 */ /* 0x000fe200078e020e */
[----:B------:R-:W-:-:S03]  /*0830*/  CS2R R8, SRZ ;  /* 0x0000000000087805 */ /* 0x000fc6000001ff00 */
[----:B------:R-:W-:-:S04]  /*0840*/  IMAD.WIDE R32, R4, 0x4, R32 ;  /* 0x0000000404207825 */ /* 0x000fc800078e0220 */
[----:B------:R-:W-:Y:S01]  /*0850*/  IMAD.MOV.U32 R18, RZ, RZ, RZ ;  /* 0x000000ffff127224 */ /* 0x000fe200078e00ff */
[----:B------:R1:W5:Y:S01]  /*0860*/  @!P0 LDG.E.EL R8, desc[UR4][R32.64] ;  /* 0x0000000420088981 */ /* 0x000362000c2e1900 */
[----:B------:R-:W-:-:S04]  /*0870*/  IMAD.WIDE R12, R4, 0x4, R12 ;  /* 0x00000004040c7825 */ /* 0x000fc800078e020c */
[----:B------:R-:W-:Y:S01]  /*0880*/  IMAD.WIDE R14, R4, 0x4, R14 ;  /* 0x00000004040e7825 */ /* 0x000fe200078e020e */
[----:B------:R-:W5:Y:S04]  /*0890*/  @!P0 LDG.E.EL R9, desc[UR4][R12.64] ;  /* 0x000000040c098981 */ /* 0x000f68000c2e1900 */
[----:B------:R-:W5:Y:S01]  /*08a0*/  @!P0 LDG.E.EL R18, desc[UR4][R14.64] ;  /* 0x000000040e128981 */ /* 0x000f62000c2e1900 */
[----:B------:R-:W-:Y:S02]  /*08b0*/  CS2R R20, SRZ ;  /* 0x0000000000147805 */ /* 0x000fe4000001ff00 */
[----:B0-----:R-:W-:Y:S02]  /*08c0*/  CS2R R22, SRZ ;  /* 0x0000000000167805 */ /* 0x001fe4000001ff00 */
[----:B------:R-:W-:Y:S01]  /*08d0*/  SEL R36, R7, RZ, !P0 ;  /* 0x000000ff07247207 */ /* 0x000fe20004000000 */
[----:B-1----:R-:W0:Y:S03]  /*08e0*/  LDC.64 R32, c[0x0][0x248] ;  /* 0x00009200ff207b82 */ /* 0x002e260000000a00 */
[----:B------:R1:W5:Y:S01]  /*08f0*/  @!P0 LDG.E.EL.128 R20, desc[UR4][R34.64] ;  /* 0x0000000422148981 */ /* 0x000362000c2e1d00 */
[----:B------:R-:W-:-:S02]  /*0900*/  SEL R7, R11, RZ, !P0 ;  /* 0x000000ff0b077207 */ /* 0x000fc40004000000 */
[----:B-1----:R-:W-:Y:S02]  /*0910*/  SEL R34, R10, RZ, !P0 ;  /* 0x000000ff0a227207 */ /* 0x002fe40004000000 */
[----:B------:R-:W-:Y:S02]  /*0920*/  SHF.R.U32.HI R10, RZ, 0x1a, R7 ;  /* 0x0000001aff0a7819 */ /* 0x000fe40000011607 */
[----:B------:R-:W-:Y:S02]  /*0930*/  LEA R11, P3, R34, UR6, 0x2 ;  /* 0x00000006220b7c11 */ /* 0x000fe4000f8610ff */
[----:B------:R-:W-:Y:S02]  /*0940*/  SEL R35, R6, RZ, !P0 ;  /* 0x000000ff06237207 */ /* 0x000fe40004000000 */
[----:B------:R-:W-:Y:S02]  /*0950*/  LOP3.LUT R10, R10, 0x20, RZ, 0xc0, !PT ;  /* 0x000000200a0a7812 */ /* 0x000fe400078ec0ff */
[----:B------:R-:W-:-:S02]  /*0960*/  SHF.R.U32.HI R6, RZ, 0x1a, R36 ;  /* 0x0000001aff067819 */ /* 0x000fc40000011624 */
[----:B------:R-:W-:Y:S02]  /*0970*/  LEA.HI.X R13, R34, UR7, R7, 0x2, P3 ;  /* 0x00000007220d7c11 */ /* 0x000fe400098f1407 */
[----:B------:R-:W-:Y:S02]  /*0980*/  LEA R31, P1, R35, UR6, 0x2 ;  /* 0x00000006231f7c11 */ /* 0x000fe4000f8210ff */
[----:B------:R-:W-:Y:S02]  /*0990*/  IADD3 R10, P3, P4, R19, R11, R10 ;  /* 0x0000000b130a7210 */ /* 0x000fe40007c7e00a */
[----:B------:R-:W-:Y:S02]  /*09a0*/  LOP3.LUT R6, R6, 0x20, RZ, 0xc0, !PT ;  /* 0x0000002006067812 */ /* 0x000fe400078ec0ff */
[----:B------:R-:W-:Y:S01]  /*09b0*/  LEA.HI.X R15, R35, UR7, R36, 0x2, P1 ;  /* 0x00000007230f7c11 */ /* 0x000fe200088f1424 */
[----:B0-----:R-:W-:Y:S01]  /*09c0*/  IMAD.WIDE R32, R24, 0x4, R32 ;  /* 0x0000000418207825 */ /* 0x001fe200078e0220 */
[----:B------:R-:W-:Y:S01]  /*09d0*/  IADD3.X R11, R28, R13, RZ, P3, P4 ;  /* 0x0000000d1c0b7210 */ /* 0x000fe20001fe84ff */
[----:B------:R-:W-:Y:S01]  /*09e0*/  ULDC.64 UR6, c[0x0][0x268] ;  /* 0x00009a0000067ab9 */ /* 0x000fe20000000a00 */
[----:B------:R-:W-:Y:S01]  /*09f0*/  IADD3 R6, P1, P2, R19, R31, R6 ;  /* 0x0000001f13067210 */ /* 0x000fe20007a3e006 */
[----:B------:R-:W-:-:S03]  /*0a00*/  IMAD.WIDE R10, R30, 0x4, R10 ;  /* 0x000000041e0a7825 */ /* 0x000fc600078e020a */
[----:B------:R-:W-:Y:S02]  /*0a10*/  IADD3.X R7, R28, R15, RZ, P1, P2 ;  /* 0x0000000f1c077210 */ /* 0x000fe40000fe44ff */
[----:B------:R-:W0:Y:S01]  /*0a20*/  LDC.64 R14, c[0x0][0x218] ;  /* 0x00008600ff0e7b82 */ /* 0x000e220000000a00 */
[----:B------:R-:W-:Y:S01]  /*0a30*/  IMAD.WIDE R12, R30, 0x4, R6 ;  /* 0x000000041e0c7825 */ /* 0x000fe200078e0206 */
[----:B------:R-:W-:-:S03]  /*0a40*/  LOP3.LUT R7, R3, 0xffffff00, RZ, 0xc0, !PT ;  /* 0xffffff0003077812 */ /* 0x000fc600078ec0ff */
[----:B------:R-:W-:-:S03]  /*0a50*/  IMAD.WIDE R34, R4, 0x4, R10 ;  /* 0x0000000404227825 */ /* 0x000fc600078e020a */
[----:B------:R-:W1:Y:S01]  /*0a60*/  LDC.64 R10, c[0x0][0x258] ;  /* 0x00009600ff0a7b82 */ /* 0x000e620000000a00 */
[----:B------:R-:W-:-:S04]  /*0a70*/  IMAD.IADD R7, R29, 0x1, -R7 ;  /* 0x000000011d077824 */ /* 0x000fc800078e0a07 */
[----:B------:R-:W-:Y:S02]  /*0a80*/  IMAD R6, R0, 0x800, R7 ;  /* 0x0000080000067824 */ /* 0x000fe400078e0207 */
[----:B------:R-:W-:Y:S02]  /*0a90*/  IMAD.WIDE R30, R4, 0x4, R12 ;  /* 0x00000004041e7825 */ /* 0x000fe400078e020c */
[----:B------:R-:W1:Y:S02]  /*0aa0*/  LDC.64 R12, c[0x0][0x260] ;  /* 0x00009800ff0c7b82 */ /* 0x000e640000000a00 */
[----:B------:R-:W-:Y:S02]  /*0ab0*/  IMAD.MOV.U32 R3, RZ, RZ, RZ ;  /* 0x000000ffff037224 */ /* 0x000fe400078e00ff */
[----:B------:R-:W-:Y:S02]  /*0ac0*/  IMAD R19, R27, 0x100, R6 ;  /* 0x000001001b137824 */ /* 0x000fe400078e0206 */
[----:B------:R-:W-:-:S02]  /*0ad0*/  VIADD R27, R2, 0xfffffff4 ;  /* 0xfffffff4021b7836 */ /* 0x000fc40000000000 */
[----:B------:R-:W-:Y:S01]  /*0ae0*/  IMAD.MOV.U32 R4, RZ, RZ, RZ ;  /* 0x000000ffff047224 */ /* 0x000fe200078e00ff */
[----:B------:R-:W5:Y:S05]  /*0af0*/  @!P0 LDG.E.EL R3, desc[UR4][R30.64] ;  /* 0x000000041e038981 */ /* 0x000f6a000c2e1900 */
[----:B------:R0:W5:Y:S02]  /*0b00*/  @!P0 LDG.E.EL R4, desc[UR4][R34.64] ;  /* 0x0000000422048981 */ /* 0x000164000c2e1900 */
[----:B0-----:R-:W-:-:S04]  /*0b10*/  IMAD.WIDE R34, R19, 0x4, R14 ;  /* 0x0000000413227825 */ /* 0x001fc800078e020e */
[----:B-1----:R-:W-:Y:S01]  /*0b20*/  IMAD.WIDE R14, R24, 0x8, R10 ;  /* 0x00000008180e7825 */ /* 0x002fe200078e020a */
[----:B------:R-:W-:-:S03]  /*0b30*/  CS2R R10, SRZ ;  /* 0x00000000000a7805 */ /* 0x000fc6000001ff00 */
[----:B------:R-:W-:Y:S01]  /*0b40*/  IMAD.WIDE R36, R25, 0x8, R12 ;  /* 0x0000000819247825 */ /* 0x000fe200078e020c */
[----:B--2---:R-:W-:Y:S02]  /*0b50*/  SEL R17, R17, RZ, !P0 ;  /* 0x000000ff11117207 */ /* 0x004fe40004000000 */
[----:B---3--:R-:W-:Y:S02]  /*0b60*/  SEL R5, R5, RZ, !P0 ;  /* 0x000000ff05057207 */ /* 0x008fe40004000000 */
[----:B------:R-:W-:Y:S02]  /*0b70*/  FSETP.GEU.AND P3, PT, R17, RZ, PT ;  /* 0x000000ff1100720b */ /* 0x000fe40003f6e000 */
[----:B------:R-:W-:Y:S02]  /*0b80*/  FSETP.GEU.AND P1, PT, R5, RZ, PT ;  /* 0x000000ff0500720b */ /* 0x000fe40003f2e000 */
[----:B----4-:R-:W-:-:S04]  /*0b90*/  SEL R16, R16, RZ, !P0 ;  /* 0x000000ff10107207 */ /* 0x010fc80004000000 */
[C---:B------:R-:W-:Y:S02]  /*0ba0*/  FSETP.GEU.AND P2, PT, R16.reuse, RZ, PT ;  /* 0x000000ff1000720b */ /* 0x040fe40003f4e000 */
[----:B------:R-:W-:Y:S02]  /*0bb0*/  FSEL R5, R5, RZ, P1 ;  /* 0x000000ff05057208 */ /* 0x000fe40000800000 */
[----:B------:R-:W-:Y:S02]  /*0bc0*/  FSEL R6, R16, RZ, P2 ;  /* 0x000000ff10067208 */ /* 0x000fe40001000000 */
[----:B------:R-:W-:Y:S02]  /*0bd0*/  ISETP.GE.U32.AND P1, PT, R27, 0x10, PT ;  /* 0x000000101b00780c */ /* 0x000fe40003f26070 */
[----:B-----5:R-:W-:Y:S02]  /*0be0*/  SEL R28, R8, RZ, !P0 ;  /* 0x000000ff081c7207 */ /* 0x020fe40004000000 */
[----:B------:R-:W-:-:S02]  /*0bf0*/  SEL R9, R9, RZ, !P0 ;  /* 0x000000ff09097207 */ /* 0x000fc40004000000 */
[----:B------:R-:W-:Y:S02]  /*0c00*/  SEL R18, R18, RZ, !P0 ;  /* 0x000000ff12127207 */ /* 0x000fe40004000000 */
[----:B------:R-:W-:Y:S02]  /*0c10*/  FSETP.GEU.AND P4, PT, R28, RZ, PT ;  /* 0x000000ff1c00720b */ /* 0x000fe40003f8e000 */
[----:B------:R-:W-:Y:S02]  /*0c20*/  FSETP.GEU.AND P5, PT, R9, RZ, PT ;  /* 0x000000ff0900720b */ /* 0x000fe40003fae000 */
[----:B------:R-:W-:Y:S02]  /*0c30*/  FSETP.GEU.AND P6, PT, R18, RZ, PT ;  /* 0x000000ff1200720b */ /* 0x000fe40003fce000 */
[----:B------:R-:W-:Y:S02]  /*0c40*/  FSEL R8, R17, RZ, P3 ;  /* 0x000000ff11087208 */ /* 0x000fe40001800000 */
[----:B------:R-:W-:-:S02]  /*0c50*/  FSEL R16, R28, RZ, P4 ;  /* 0x000000ff1c107208 */ /* 0x000fc40002000000 */
[----:B------:R-:W-:Y:S02]  /*0c60*/  FSEL R9, R9, RZ, P5 ;  /* 0x000000ff09097208 */ /* 0x000fe40002800000 */
[----:B------:R-:W-:Y:S01]  /*0c70*/  FSEL R17, R18, RZ, P6 ;  /* 0x000000ff12117208 */ /* 0x000fe20003000000 */
[----:B------:R-:W-:Y:S01]  /*0c80*/  FADD R16, -R5, R16 ;  /* 0x0000001005107221 */ /* 0x000fe20000000100 */
[----:B------:R-:W-:Y:S01]  /*0c90*/  SEL R20, R20, RZ, !P0 ;  /* 0x000000ff14147207 */ /* 0x000fe20004000000 */
[----:B------:R-:W-:Y:S01]  /*0ca0*/  FADD R9, -R6, R9 ;  /* 0x0000000906097221 */ /* 0x000fe20000000100 */
[----:B------:R-:W-:Y:S01]  /*0cb0*/  SEL R21, R21, RZ, !P0 ;  /* 0x000000ff15157207 */ /* 0x000fe20004000000 */
[----:B------:R-:W-:Y:S01]  /*0cc0*/  FADD R17, -R8, R17 ;  /* 0x0000001108117221 */ /* 0x000fe20000000100 */
[----:B------:R-:W-:Y:S01]  /*0cd0*/  SEL R31, R22, RZ, !P0 ;  /* 0x000000ff161f7207 */ /* 0x000fe20004000000 */
[----:B------:R-:W-:Y:S02]  /*0ce0*/  FFMA R5, R16, R20, R5 ;  /* 0x0000001410057223 */ /* 0x000fe40000000005 */
[----:B------:R-:W-:-:S02]  /*0cf0*/  FFMA R6, R9, R21, R6 ;  /* 0x0000001509067223 */ /* 0x000fc40000000006 */
[----:B------:R-:W-:Y:S01]  /*0d00*/  FFMA R20, R17, R31, R8 ;  /* 0x0000001f11147223 */ /* 0x000fe20000000008 */
[----:B------:R-:W-:Y:S02]  /*0d10*/  CS2R R8, SRZ ;  /* 0x0000000000087805 */ /* 0x000fe4000001ff00 */
[----:B------:R-:W-:Y:S01]  /*0d20*/  CS2R R30, SRZ ;  /* 0x00000000001e7805 */ /* 0x000fe2000001ff00 */
[----:B------:R-:W-:Y:S02]  /*0d30*/  IMAD.MOV.U32 R22, RZ, RZ, RZ ;  /* 0x000000ffff167224 */ /* 0x000fe400078e00ff */
[----:B------:R-:W-:Y:S01]  /*0d40*/  IMAD.MOV.U32 R28, RZ, RZ, RZ ;  /* 0x000000ffff1c7224 */ /* 0x000fe200078e00ff */
[----:B------:R0:W2:Y:S01]  /*0d50*/  @!P0 LDG.E.128 R8, desc[UR4][R34.64] ;  /* 0x0000000422088981 */ /* 0x0000a2000c1e1d00 */
[----:B------:R-:W-:Y:S02]  /*0d60*/  CS2R R16, SRZ ;  /* 0x0000000000107805 */ /* 0x000fe4000001ff00 */
[----:B------:R-:W-:Y:S01]  /*0d70*/  CS2R R18, SRZ ;  /* 0x0000000000127805 */ /* 0x000fe2000001ff00 */
[----:B------:R1:W3:Y:S04]  /*0d80*/  @!P1 LDG.E.EL.64 R30, desc[UR4][R14.64] ;  /* 0x000000040e1e9981 */ /* 0x0002e8000c2e1b00 */
[----:B------:R-:W4:Y:S01]  /*0d90*/  @!P0 LDG.E.EL R22, desc[UR4][R32.64] ;  /* 0x0000000420168981 */ /* 0x000f22000c2e1900 */
[----:B0-----:R-:W-:-:S03]  /*0da0*/  IMAD.WIDE R34, R26, 0x8, R12 ;  /* 0x000000081a227825 */ /* 0x001fc600078e020c */
[----:B------:R-:W5:Y:S01]  /*0db0*/  @!P0 LDG.E.EL R28, desc[UR4][R32.64] ;  /* 0x00000004201c8981 */ /* 0x000f62000c2e1900 */
[----:B------:R-:W-:Y:S02]  /*0dc0*/  CS2R R12, SRZ ;  /* 0x00000000000c7805 */ /* 0x000fe4000001ff00 */
[----:B-1----:R-:W-:Y:S01]  /*0dd0*/  CS2R R14, SRZ ;  /* 0x00000000000e7805 */ /* 0x002fe2000001ff00 */
[----:B------:R-:W5:Y:S05]  /*0de0*/  @!P1 LDG.E.EL.128 R16, desc[UR4][R36.64] ;  /* 0x0000000424109981 */ /* 0x000f6a000c2e1d00 */
[----:B------:R5:W5:Y:S01]  /*0df0*/  @!P1 LDG.E.EL.128 R12, desc[UR4][R34.64] ;  /* 0x00000004220c9981 */ /* 0x000b62000c2e1d00 */
[----:B------:R-:W-:-:S04]  /*0e00*/  SEL R3, R3, RZ, !P0 ;  /* 0x000000ff03037207 */ /* 0x000fc80004000000 */
[C---:B------:R-:W-:Y:S02]  /*0e10*/  FSETP.GEU.AND P2, PT, R3.reuse, RZ, PT ;  /* 0x000000ff0300720b */ /* 0x040fe40003f4e000 */
[----:B------:R-:W-:Y:S02]  /*0e20*/  SEL R4, R4, RZ, !P0 ;  /* 0x000000ff04047207 */ /* 0x000fe40004000000 */
[----:B------:R-:W-:Y:S02]  /*0e30*/  FSEL R21, R3, RZ, P2 ;  /* 0x000000ff03157208 */ /* 0x000fe40001000000 */
[C---:B------:R-:W-:Y:S02]  /*0e40*/  FSETP.GEU.AND P3, PT, R4.reuse, RZ, PT ;  /* 0x000000ff0400720b */ /* 0x040fe40003f6e000 */
[----:B------:R-:W-:Y:S02]  /*0e50*/  SEL R3, R23, RZ, !P0 ;  /* 0x000000ff17037207 */ /* 0x000fe40004000000 */
[----:B------:R-:W-:-:S05]  /*0e60*/  FSEL R4, R4, RZ, P3 ;  /* 0x000000ff04047208 */ /* 0x000fca0001800000 */
[----:B------:R-:W-:-:S04]  /*0e70*/  FADD R4, -R21, R4 ;  /* 0x0000000415047221 */ /* 0x000fc80000000100 */
[----:B------:R-:W-:Y:S01]  /*0e80*/  FFMA R3, R4, R3, R21 ;  /* 0x0000000304037223 */ /* 0x000fe20000000015 */
[----:B------:R-:W-:Y:S02]  /*0e90*/  IMAD.MOV.U32 R21, RZ, RZ, RZ ;  /* 0x000000ffff157224 */ /* 0x000fe400078e00ff */
[----:B------:R-:W-:-:S04]  /*0ea0*/  IMAD.MOV.U32 R4, RZ, RZ, RZ ;  /* 0x000000ffff047224 */ /* 0x000fc800078e00ff */
[----:B------:R-:W5:Y:S04]  /*0eb0*/  @!P0 LDG.E.EL R21, desc[UR4][R32.64] ;  /* 0x0000000420158981 */ /* 0x000f68000c2e1900 */
[----:B------:R0:W5:Y:S01]  /*0ec0*/  @!P0 LDG.E.EL R4, desc[UR4][R32.64] ;  /* 0x0000000420048981 */ /* 0x000162000c2e1900 */
[----:B--2---:R-:W-:Y:S02]  /*0ed0*/  SEL R8, R8, RZ, !P0 ;  /* 0x000000ff08087207 */ /* 0x004fe40004000000 */
[----:B------:R-:W-:Y:S02]  /*0ee0*/  SEL R9, R9, RZ, !P0 ;  /* 0x000000ff09097207 */ /* 0x000fe40004000000 */
[----:B---3--:R-:W-:Y:S02]  /*0ef0*/  SEL R23, R30, RZ, !P1 ;  /* 0x000000ff1e177207 */ /* 0x008fe40004800000 */
[----:B------:R-:W-:Y:S01]  /*0f00*/  SEL R30, R31, RZ, !P1 ;  /* 0x000000ff1f1e7207 */ /* 0x000fe20004800000 */
[----:B------:R-:W-:Y:S01]  /*0f10*/  FADD R5, -R8, R5 ;  /* 0x0000000508057221 */ /* 0x000fe20000000100 */
[----:B----4-:R-:W-:-:S02]  /*0f20*/  SEL R31, R22, RZ, !P0 ;  /* 0x000000ff161f7207 */ /* 0x010fc40004000000 */
[----:B------:R-:W-:Y:S02]  /*0f30*/  SHF.R.U32.HI R22, RZ, 0x1d, R30 ;  /* 0x0000001dff167819 */ /* 0x000fe4000001161e */
[----:B-----5:R-:W-:Y:S01]  /*0f40*/  SEL R34, R28, RZ, !P0 ;  /* 0x000000ff1c227207 */ /* 0x020fe20004000000 */
[----:B------:R-:W-:Y:S01]  /*0f50*/  FADD R28, -R9, R6 ;  /* 0x00000006091c7221 */ /* 0x000fe20000000100 */
[----:B------:R-:W-:Y:S01]  /*0f60*/  FFMA R6, R5, R31, R8 ;  /* 0x0000001f05067223 */ /* 0x000fe20000000008 */
[----:B------:R-:W-:Y:S02]  /*0f70*/  SEL R8, R16, RZ, !P1 ;  /* 0x000000ff10087207 */ /* 0x000fe40004800000 */
[----:B------:R-:W-:Y:S01]  /*0f80*/  FFMA R5, R28, R34, R9 ;  /* 0x000000221c057223 */ /* 0x000fe20000000009 */
[----:B------:R-:W-:Y:S02]  /*0f90*/  LOP3.LUT R22, R22, 0x4, RZ, 0xc0, !PT ;  /* 0x0000000416167812 */ /* 0x000fe400078ec0ff */
[----:B------:R-:W-:-:S02]  /*0fa0*/  SEL R17, R17, RZ, !P1 ;  /* 0x000000ff11117207 */ /* 0x000fc40004800000 */
[----:B------:R-:W-:Y:S02]  /*0fb0*/  SEL R9, R18, RZ, !P1 ;  /* 0x000000ff12097207 */ /* 0x000fe40004800000 */
[----:B------:R-:W-:Y:S02]  /*0fc0*/  LEA R16, P3, R8, UR6, 0x2 ;  /* 0x0000000608107c11 */ /* 0x000fe4000f8610ff */
[----:B------:R-:W-:Y:S02]  /*0fd0*/  SEL R18, R19, RZ, !P1 ;  /* 0x000000ff13127207 */ /* 0x000fe40004800000 */
[----:B------:R-:W-:Y:S02]  /*0fe0*/  SEL R19, R12, RZ, !P1 ;  /* 0x000000ff0c137207 */ /* 0x000fe40004800000 */
[----:B------:R-:W-:Y:S02]  /*0ff0*/  IADD3 R23, P2, R22, R23, RZ ;  /* 0x0000001716177210 */ /* 0x000fe40007f5e0ff */
[----:B------:R-:W-:-:S02]  /*1000*/  SEL R12, R13, RZ, !P1 ;  /* 0x000000ff0d0c7207 */ /* 0x000fc40004800000 */
[--C-:B------:R-:W-:Y:S02]  /*1010*/  LEA.HI.X R13, R8, UR7, R17.reuse, 0x2, P3 ;  /* 0x00000007080d7c11 */ /* 0x100fe400098f1411 */
[----:B------:R-:W-:Y:S01]  /*1020*/  SHF.R.U32.HI R17, RZ, 0x1b, R17 ;  /* 0x0000001bff117819 */ /* 0x000fe20000011611 */
[----:B0-----:R-:W-:Y:S01]  /*1030*/  IMAD.X R32, RZ, RZ, R30, P2 ;  /* 0x000000ffff207224 */ /* 0x001fe200010e061e */
[----:B------:R-:W-:Y:S01]  /*1040*/  LEA R34, P4, R9, UR6, 0x2 ;  /* 0x0000000609227c11 */ /* 0x000fe2000f8810ff */
[----:B------:R-:W-:Y:S01]  /*1050*/  IMAD.SHL.U32 R31, R23, 0x10, RZ ;  /* 0x00000010171f7824 */ /* 0x000fe200078e00ff */
[----:B------:R-:W-:Y:S02]  /*1060*/  LOP3.LUT R17, R17, 0x10, RZ, 0xc0, !PT ;  /* 0x0000001011117812 */ /* 0x000fe400078ec0ff */
[--C-:B------:R-:W-:Y:S02]  /*1070*/  LEA.HI.X R9, R9, UR7, R18.reuse, 0x2, P4 ;  /* 0x0000000709097c11 */ /* 0x100fe4000a0f1412 */
[----:B------:R-:W-:-:S02]  /*1080*/  SHF.R.U32.HI R35, RZ, 0x1b, R18 ;  /* 0x0000001bff237819 */ /* 0x000fc40000011612 */
[----:B------:R-:W-:Y:S02]  /*1090*/  SHF.L.U64.HI R32, R23, 0x4, R32 ;  /* 0x0000000417207819 */ /* 0x000fe40000010220 */
[----:B------:R-:W-:Y:S02]  /*10a0*/  LEA R36, P6, R19, UR6, 0x2 ;  /* 0x0000000613247c11 */ /* 0x000fe4000f8c10ff */
[----:B------:R-:W-:Y:S02]  /*10b0*/  IADD3 R16, P4, P5, R31, R16, R17 ;  /* 0x000000101f107210 */ /* 0x000fe40007d9e011 */
[----:B------:R-:W-:Y:S02]  /*10c0*/  LOP3.LUT R35, R35, 0x10, RZ, 0xc0, !PT ;  /* 0x0000001023237812 */ /* 0x000fe400078ec0ff */
[--C-:B------:R-:W-:Y:S02]  /*10d0*/  SHF.R.U32.HI R37, RZ, 0x1b, R12.reuse ;  /* 0x0000001bff257819 */ /* 0x100fe4000001160c */
[----:B------:R-:W-:-:S02]  /*10e0*/  LEA.HI.X R19, R19, UR7, R12, 0x2, P6 ;  /* 0x0000000713137c11 */ /* 0x000fc4000b0f140c */
[----:B------:R-:W-:Y:S02]  /*10f0*/  IADD3.X R17, R32, R13, RZ, P4, P5 ;  /* 0x0000000d20117210 */ /* 0x000fe400027ea4ff */
[----:B------:R-:W0:Y:S01]  /*1100*/  LDC.64 R12, c[0x0][0x270] ;  /* 0x00009c00ff0c7b82 */ /* 0x000e220000000a00 */
[----:B------:R-:W-:Y:S01]  /*1110*/  IADD3 R34, P2, P3, R31, R34, R35 ;  /* 0x000000221f227210 */ /* 0x000fe20007b5e023 */
[----:B------:R-:W-:-:S03]  /*1120*/  IMAD.SHL.U32 R8, R27, 0x10, RZ ;  /* 0x000000101b087824 */ /* 0x000fc600078e00ff */
[----:B------:R-:W-:Y:S01]  /*1130*/  IADD3.X R35, R32, R9, RZ, P2, P3 ;  /* 0x0000000920237210 */ /* 0x000fe200017e64ff */
[----:B------:R-:W-:Y:S01]  /*1140*/  IMAD.WIDE R16, R8, 0x4, R16 ;  /* 0x0000000408107825 */ /* 0x000fe200078e0210 */
[----:B------:R-:W-:-:S03]  /*1150*/  LOP3.LUT R37, R37, 0x10, RZ, 0xc0, !PT ;  /* 0x0000001025257812 */ /* 0x000fc600078ec0ff */
[----:B------:R-:W-:-:S04]  /*1160*/  IMAD.WIDE R34, R8, 0x4, R34 ;  /* 0x0000000408227825 */ /* 0x000fc800078e0222 */
[----:B------:R-:W-:Y:S02]  /*1170*/  IMAD.SHL.U32 R30, R0, 0x100, RZ ;  /* 0x00000100001e7824 */ /* 0x000fe400078e00ff */
[----:B------:R-:W-:Y:S01]  /*1180*/  IMAD.MOV.U32 R23, RZ, RZ, RZ ;  /* 0x000000ffff177224 */ /* 0x000fe200078e00ff */
[----:B------:R-:W-:Y:S01]  /*1190*/  IADD3 R36, P4, P5, R31, R36, R37 ;  /* 0x000000241f247210 */ /* 0x000fe20007d9e025 */
[----:B------:R-:W-:-:S04]  /*11a0*/  IMAD.WIDE R16, R30, 0x4, R16 ;  /* 0x000000041e107825 */ /* 0x000fc800078e0210 */
[----:B------:R-:W-:Y:S02]  /*11b0*/  IMAD.MOV.U32 R9, RZ, RZ, RZ ;  /* 0x000000ffff097224 */ /* 0x000fe400078e00ff */
[----:B------:R-:W-:Y:S01]  /*11c0*/  IMAD.WIDE R34, R30, 0x4, R34 ;  /* 0x000000041e227825 */ /* 0x000fe200078e0222 */
[----:B------:R-:W-:Y:S01]  /*11d0*/  IADD3.X R37, R32, R19, RZ, P4, P5 ;  /* 0x0000001320257210 */ /* 0x000fe200027ea4ff */
[----:B------:R1:W2:Y:S01]  /*11e0*/  @!P1 LDG.E.EL R23, desc[UR4][R16.64] ;  /* 0x0000000410179981 */ /* 0x0002a2000c2e1900 */
[----:B------:R-:W-:-:S03]  /*11f0*/  CS2R R18, SRZ ;  /* 0x0000000000127805 */ /* 0x000fc6000001ff00 */
[----:B------:R0:W3:Y:S01]  /*1200*/  @!P1 LDG.E.EL R9, desc[UR4][R34.64] ;  /* 0x0000000422099981 */ /* 0x0000e2000c2e1900 */
[----:B-1----:R-:W-:Y:S01]  /*1210*/  CS2R R16, SRZ ;  /* 0x0000000000107805 */ /* 0x002fe2000001ff00 */
[----:B0-----:R-:W-:-:S05]  /*1220*/  IMAD.WIDE R34, R25, 0x8, R12 ;  /* 0x0000000819227825 */ /* 0x001fca00078e020c */
[----:B------:R-:W4:Y:S01]  /*1230*/  @!P1 LDG.E.EL.128 R16, desc[UR4][R34.64] ;  /* 0x0000000422109981 */ /* 0x000f22000c2e1d00 */
[----:B------:R-:W-:Y:S02]  /*1240*/  SEL R33, R14, RZ, !P1 ;  /* 0x000000ff0e217207 */ /* 0x000fe40004800000 */
[----:B------:R-:W-:Y:S02]  /*1250*/  SEL R14, R15, RZ, !P1 ;  /* 0x000000ff0f0e7207 */ /* 0x000fe40004800000 */
[----:B------:R-:W-:-:S04]  /*1260*/  LEA R15, P2, R33, UR6, 0x2 ;  /* 0x00000006210f7c11 */ /* 0x000fc8000f8410ff */
[--C-:B------:R-:W-:Y:S02]  /*1270*/  LEA.HI.X R33, R33, UR7, R14.reuse, 0x2, P2 ;  /* 0x0000000721217c11 */ /* 0x100fe400090f140e */
[----:B------:R-:W-:-:S04]  /*1280*/  SHF.R.U32.HI R14, RZ, 0x1b, R14 ;  /* 0x0000001bff0e7819 */ /* 0x000fc8000001160e */
[----:B------:R-:W-:-:S04]  /*1290*/  LOP3.LUT R14, R14, 0x10, RZ, 0xc0, !PT ;  /* 0x000000100e0e7812 */ /* 0x000fc800078ec0ff */
[----:B------:R-:W-:-:S04]  /*12a0*/  IADD3 R14, P2, P3, R31, R15, R14 ;  /* 0x0000000f1f0e7210 */ /* 0x000fc80007b5e00e */
[----:B------:R-:W-:-:S03]  /*12b0*/  IADD3.X R15, R32, R33, RZ, P2, P3 ;  /* 0x00000021200f7210 */ /* 0x000fc600017e64ff */
[----:B------:R-:W-:-:S04]  /*12c0*/  IMAD.WIDE R14, R8, 0x4, R14 ;  /* 0x00000004080e7825 */ /* 0x000fc800078e020e */
[----:B------:R-:W-:-:S04]  /*12d0*/  IMAD.WIDE R36, R8, 0x4, R36 ;  /* 0x0000000408247825 */ /* 0x000fc800078e0224 */
[----:B------:R-:W-:Y:S02]  /*12e0*/  IMAD.MOV.U32 R28, RZ, RZ, RZ ;  /* 0x000000ffff1c7224 */ /* 0x000fe400078e00ff */
[----:B------:R-:W-:-:S04]  /*12f0*/  IMAD.WIDE R14, R30, 0x4, R14 ;  /* 0x000000041e0e7825 */ /* 0x000fc800078e020e */
[----:B------:R-:W-:Y:S01]  /*1300*/  IMAD.MOV.U32 R22, RZ, RZ, RZ ;  /* 0x000000ffff167224 */ /* 0x000fe200078e00ff */
[----:B------:R0:W5:Y:S01]  /*1310*/  @!P1 LDG.E.EL R28, desc[UR4][R14.64] ;  /* 0x000000040e1c9981 */ /* 0x000162000c2e1900 */
[----:B------:R-:W-:-:S05]  /*1320*/  IMAD.WIDE R36, R30, 0x4, R36 ;  /* 0x000000041e247825 */ /* 0x000fca00078e0224 */
[----:B------:R1:W2:Y:S01]  /*1330*/  @!P1 LDG.E.EL R22, desc[UR4][R36.64] ;  /* 0x0000000424169981 */ /* 0x0002a2000c2e1900 */
[----:B0-----:R-:W-:-:S04]  /*1340*/  IMAD R14, R0, 0x1000, R7 ;  /* 0x00001000000e7824 */ /* 0x001fc800078e0207 */
[----:B------:R-:W-:Y:S02]  /*1350*/  IMAD R27, R27, 0x100, R14 ;  /* 0x000001001b1b7824 */ /* 0x000fe400078e020e */
[----:B-1----:R-:W-:Y:S01]  /*1360*/  IMAD.WIDE R36, R26, 0x8, R12 ;  /* 0x000000081a247825 */ /* 0x002fe200078e020c */
[----:B------:R-:W-:Y:S02]  /*1370*/  CS2R R12, SRZ ;  /* 0x00000000000c7805 */ /* 0x000fe4000001ff00 */
[----:B----4-:R-:W-:Y:S02]  /*1380*/  SEL R34, R16, RZ, !P1 ;  /* 0x000000ff10227207 */ /* 0x010fe40004800000 */
[----:B------:R-:W-:Y:S02]  /*1390*/  SEL R17, R17, RZ, !P1 ;  /* 0x000000ff11117207 */ /* 0x000fe40004800000 */
[----:B------:R-:W-:Y:S02]  /*13a0*/  LEA R33, P2, R34, UR6, 0x2 ;  /* 0x0000000622217c11 */ /* 0x000fe4000f8410ff */
[----:B------:R-:W-:-:S02]  /*13b0*/  SEL R19, R19, RZ, !P1 ;  /* 0x000000ff13137207 */ /* 0x000fc40004800000 */
[--C-:B------:R-:W-:Y:S02]  /*13c0*/  SHF.R.U32.HI R16, RZ, 0x1b, R17.reuse ;  /* 0x0000001bff107819 */ /* 0x100fe40000011611 */
[----:B------:R-:W-:Y:S02]  /*13d0*/  SEL R18, R18, RZ, !P1 ;  /* 0x000000ff12127207 */ /* 0x000fe40004800000 */
[----:B------:R-:W-:Y:S02]  /*13e0*/  LEA.HI.X R17, R34, UR7, R17, 0x2, P2 ;  /* 0x0000000722117c11 */ /* 0x000fe400090f1411 */
[----:B------:R-:W-:Y:S02]  /*13f0*/  SHF.R.U32.HI R34, RZ, 0x1b, R19 ;  /* 0x0000001bff227819 */ /* 0x000fe40000011613 */
[----:B------:R-:W-:Y:S02]  /*1400*/  LEA R15, P2, R18, UR6, 0x2 ;  /* 0x00000006120f7c11 */ /* 0x000fe4000f8410ff */
[----:B------:R-:W-:-:S02]  /*1410*/  LOP3.LUT R34, R34, 0x10, RZ, 0xc0, !PT ;  /* 0x0000001022227812 */ /* 0x000fc400078ec0ff */
[----:B------:R-:W-:Y:S02]  /*1420*/  LEA.HI.X R19, R18, UR7, R19, 0x2, P2 ;  /* 0x0000000712137c11 */ /* 0x000fe400090f1413 */
[----:B------:R-:W-:Y:S02]  /*1430*/  IADD3 R18, P3, P2, R31, R15, R34 ;  /* 0x0000000f1f127210 */ /* 0x000fe40007a7e022 */
[----:B------:R-:W-:-:S06]  /*1440*/  CS2R R14, SRZ ;  /* 0x00000000000e7805 */ /* 0x000fcc000001ff00 */
[----:B------:R0:W4:Y:S01]  /*1450*/  @!P1 LDG.E.EL.128 R12, desc[UR4][R36.64] ;  /* 0x00000004240c9981 */ /* 0x000122000c2e1d00 */
[----:B------:R-:W-:-:S04]  /*1460*/  LOP3.LUT R16, R16, 0x10, RZ, 0xc0, !PT ;  /* 0x0000001010107812 */ /* 0x000fc800078ec0ff */
[----:B------:R-:W-:-:S04]  /*1470*/  IADD3 R16, P4, P5, R31, R33, R16 ;  /* 0x000000211f107210 */ /* 0x000fc80007d9e010 */
[C---:B------:R-:W-:Y:S01]  /*1480*/  IADD3.X R17, R32.reuse, R17, RZ, P4, P5 ;  /* 0x0000001120117210 */ /* 0x040fe200027ea4ff */
[----:B0-----:R-:W0:Y:S01]  /*1490*/  LDC.64 R36, c[0x0][0x278] ;  /* 0x00009e00ff247b82 */ /* 0x001e220000000a00 */
[----:B------:R-:W-:Y:S01]  /*14a0*/  IADD3.X R19, R32, R19, RZ, P3, P2 ;  /* 0x0000001320137210 */ /* 0x000fe20001fe44ff */
[----:B------:R-:W-:-:S04]  /*14b0*/  IMAD.WIDE R16, R8, 0x4, R16 ;  /* 0x0000000408107825 */ /* 0x000fc800078e0210 */
[----:B------:R-:W-:-:S04]  /*14c0*/  IMAD.WIDE R18, R8, 0x4, R18 ;  /* 0x0000000408127825 */ /* 0x000fc800078e0212 */
[----:B------:R-:W-:-:S04]  /*14d0*/  IMAD.WIDE R16, R30, 0x4, R16 ;  /* 0x000000041e107825 */ /* 0x000fc800078e0210 */
[----:B------:R-:W-:-:S04]  /*14e0*/  IMAD.WIDE R18, R30, 0x4, R18 ;  /* 0x000000041e127825 */ /* 0x000fc800078e0212 */
[----:B0-----:R-:W-:Y:S01]  /*14f0*/  IMAD.WIDE R36, R25, 0x4, R36 ;  /* 0x0000000419247825 */ /* 0x001fe200078e0224 */
[----:B----4-:R-:W-:Y:S02]  /*1500*/  SEL R12, R12, RZ, !P1 ;  /* 0x000000ff0c0c7207 */ /* 0x010fe40004800000 */
[----:B------:R-:W-:Y:S02]  /*1510*/  SEL R33, R13, RZ, !P1 ;  /* 0x000000ff0d217207 */ /* 0x000fe40004800000 */
[C---:B------:R-:W-:Y:S02]  /*1520*/  LEA R34, P6, R12.reuse, UR6, 0x2 ;  /* 0x000000060c227c11 */ /* 0x040fe4000f8c10ff */
[----:B------:R-:W-:Y:S02]  /*1530*/  SEL R15, R15, RZ, !P1 ;  /* 0x000000ff0f0f7207 */ /* 0x000fe40004800000 */
[--C-:B------:R-:W-:Y:S02]  /*1540*/  LEA.HI.X R13, R12, UR7, R33.reuse, 0x2, P6 ;  /* 0x000000070c0d7c11 */ /* 0x100fe4000b0f1421 */
[----:B------:R-:W-:-:S02]  /*1550*/  SHF.R.U32.HI R33, RZ, 0x1b, R33 ;  /* 0x0000001bff217819 */ /* 0x000fc40000011621 */
[----:B------:R-:W-:Y:S02]  /*1560*/  SEL R12, R14, RZ, !P1 ;  /* 0x000000ff0e0c7207 */ /* 0x000fe40004800000 */
[----:B------:R-:W-:Y:S02]  /*1570*/  LOP3.LUT R33, R33, 0x10, RZ, 0xc0, !PT ;  /* 0x0000001021217812 */ /* 0x000fe400078ec0ff */
[----:B------:R-:W-:Y:S02]  /*1580*/  SHF.R.U32.HI R14, RZ, 0x1b, R15 ;  /* 0x0000001bff0e7819 */ /* 0x000fe4000001160f */
[----:B------:R-:W-:Y:S02]  /*1590*/  IADD3 R34, P4, P5, R31, R34, R33 ;  /* 0x000000221f227210 */ /* 0x000fe40007d9e021 */
[----:B------:R-:W-:Y:S02]  /*15a0*/  LOP3.LUT R14, R14, 0x10, RZ, 0xc0, !PT ;  /* 0x000000100e0e7812 */ /* 0x000fe400078ec0ff */
[----:B------:R-:W-:-:S04]  /*15b0*/  LEA R33, P6, R12, UR6, 0x2 ;  /* 0x000000060c217c11 */ /* 0x000fc8000f8c10ff */
[----:B------:R-:W-:Y:S01]  /*15c0*/  IADD3 R14, P2, P3, R31, R33, R14 ;  /* 0x000000211f0e7210 */ /* 0x000fe20007b5e00e */
[----:B------:R-:W-:Y:S02]  /*15d0*/  IMAD.MOV.U32 R31, RZ, RZ, RZ ;  /* 0x000000ffff1f7224 */ /* 0x000fe400078e00ff */
[----:B------:R-:W-:-:S04]  /*15e0*/  IMAD.MOV.U32 R33, RZ, RZ, RZ ;  /* 0x000000ffff217224 */ /* 0x000fc800078e00ff */
[----:B------:R0:W4:Y:S04]  /*15f0*/  @!P1 LDG.E.EL R31, desc[UR4][R16.64] ;  /* 0x00000004101f9981 */ /* 0x000128000c2e1900 */
[----:B------:R1:W3:Y:S01]  /*1600*/  @!P1 LDG.E.EL R33, desc[UR4][R18.64] ;  /* 0x0000000412219981 */ /* 0x0002e2000c2e1900 */
[----:B0-----:R-:W-:Y:S02]  /*1610*/  CS2R R16, SRZ ;  /* 0x0000000000107805 */ /* 0x001fe4000001ff00 */
[----:B-1----:R-:W-:-:S06]  /*1620*/  CS2R R18, SRZ ;  /* 0x0000000000127805 */ /* 0x002fcc000001ff00 */
[----:B------:R-:W3:Y:S01]  /*1630*/  @!P1 LDG.E.EL.128 R16, desc[UR4][R36.64] ;  /* 0x0000000424109981 */ /* 0x000ee2000c2e1d00 */
[----:B------:R-:W-:Y:S01]  /*1640*/  LEA.HI.X R15, R12, UR7, R15, 0x2, P6 ;  /* 0x000000070c0f7c11 */ /* 0x000fe2000b0f140f */
[----:B------:R-:W-:Y:S01]  /*1650*/  ULDC.64 UR6, c[0x0][0x2a0] ;  /* 0x0000a80000067ab9 */ /* 0x000fe20000000a00 */
[C---:B------:R-:W-:Y:S02]  /*1660*/  IADD3.X R35, R32.reuse, R13, RZ, P4, P5 ;  /* 0x0000000d20237210 */ /* 0x040fe400027ea4ff */
[----:B------:R-:W-:Y:S01]  /*1670*/  IADD3.X R15, R32, R15, RZ, P2, P3 ;  /* 0x0000000f200f7210 */ /* 0x000fe200017e64ff */
[----:B------:R-:W-:-:S04]  /*1680*/  IMAD.WIDE R34, R8, 0x4, R34 ;  /* 0x0000000408227825 */ /* 0x000fc800078e0222 */
[----:B------:R-:W-:-:S04]  /*1690*/  IMAD.WIDE R14, R8, 0x4, R14 ;  /* 0x00000004080e7825 */ /* 0x000fc800078e020e */
[----:B------:R-:W-:Y:S02]  /*16a0*/  IMAD.MOV.U32 R32, RZ, RZ, RZ ;  /* 0x000000ffff207224 */ /* 0x000fe400078e00ff */
[----:B------:R-:W-:-:S04]  /*16b0*/  IMAD.WIDE R12, R30, 0x4, R34 ;  /* 0x000000041e0c7825 */ /* 0x000fc800078e0222 */
[----:B------:R-:W-:Y:S01]  /*16c0*/  IMAD.WIDE R34, R30, 0x4, R14 ;  /* 0x000000041e227825 */ /* 0x000fe200078e020e */
[----:B------:R0:W5:Y:S03]  /*16d0*/  @!P1 LDG.E.EL R32, desc[UR4][R12.64] ;  /* 0x000000040c209981 */ /* 0x000166000c2e1900 */
[----:B------:R-:W-:-:S06]  /*16e0*/  IMAD.MOV.U32 R30, RZ, RZ, RZ ;  /* 0x000000ffff1e7224 */ /* 0x000fcc00078e00ff */
[----:B------:R1:W5:Y:S01]  /*16f0*/  @!P1 LDG.E.EL R30, desc[UR4][R34.64] ;  /* 0x00000004221e9981 */ /* 0x000362000c2e1900 */
[----:B0-----:R-:W0:Y:S08]  /*1700*/  LDC.64 R12, c[0x0][0x250] ;  /* 0x00009400ff0c7b82 */ /* 0x001e300000000a00 */
[----:B-1----:R-:W1:Y:S01]  /*1710*/  LDC.64 R34, c[0x0][0x280] ;  /* 0x0000a000ff227b82 */ /* 0x002e620000000a00 */
[----:B------:R-:W-:-:S02]  /*1720*/  SEL R15, R10, RZ, !P0 ;  /* 0x000000ff0a0f7207 */ /* 0x000fc40004000000 */
[----:B------:R-:W-:-:S03]  /*1730*/  SEL R21, R21, RZ, !P0 ;  /* 0x000000ff15157207 */ /* 0x000fc60004000000 */
[----:B------:R-:W-:Y:S01]  /*1740*/  FADD R8, -R15, R20 ;  /* 0x000000140f087221 */ /* 0x000fe20000000100 */
[----:B--2---:R-:W-:-:S03]  /*1750*/  SEL R23, R23, RZ, !P1 ;  /* 0x000000ff17177207 */ /* 0x004fc60004800000 */
[----:B------:R-:W-:Y:S01]  /*1760*/  FFMA R8, R8, R21, R15 ;  /* 0x0000001508087223 */ /* 0x000fe2000000000f */
[----:B------:R-:W-:Y:S01]  /*1770*/  CS2R R14, SRZ ;  /* 0x00000000000e7805 */ /* 0x000fe2000001ff00 */
[----:B0-----:R-:W-:Y:S01]  /*1780*/  IMAD.WIDE R36, R27, 0x4, R12 ;  /* 0x000000041b247825 */ /* 0x001fe200078e020c */
[----:B------:R-:W-:Y:S02]  /*1790*/  CS2R R12, SRZ ;  /* 0x00000000000c7805 */ /* 0x000fe4000001ff00 */
[----:B------:R-:W-:Y:S01]  /*17a0*/  FSETP.GEU.AND P2, PT, R23, RZ, PT ;  /* 0x000000ff1700720b */ /* 0x000fe20003f4e000 */
[----:B------:R-:W-:-:S03]  /*17b0*/  IMAD.MOV.U32 R20, RZ, RZ, RZ ;  /* 0x000000ffff147224 */ /* 0x000fc600078e00ff */
[----:B------:R0:W2:Y:S01]  /*17c0*/  @!P1 LDG.E.128 R12, desc[UR4][R36.64] ;  /* 0x00000004240c9981 */ /* 0x0000a2000c1e1d00 */
[----:B-1----:R-:W-:Y:S01]  /*17d0*/  IMAD.WIDE R34, R24, 0x4, R34 ;  /* 0x0000000418227825 */ /* 0x002fe200078e0222 */
[----:B------:R-:W-:-:S04]  /*17e0*/  FSEL R23, R23, RZ, P2 ;  /* 0x000000ff17177208 */ /* 0x000fc80001000000 */
[----:B------:R-:W2:Y:S01]  /*17f0*/  @!P1 LDG.E.EL R20, desc[UR4][R34.64] ;  /* 0x0000000422149981 */ /* 0x000ea2000c2e1900 */
[----:B----4-:R-:W-:-:S04]  /*1800*/  SEL R31, R31, RZ, !P1 ;  /* 0x000000ff1f1f7207 */ /* 0x010fc80004800000 */
[----:B------:R-:W-:-:S04]  /*1810*/  FSETP.GEU.AND P3, PT, R31, RZ, PT ;  /* 0x000000ff1f00720b */ /* 0x000fc80003f6e000 */
[----:B------:R-:W-:-:S05]  /*1820*/  FSEL R10, R31, RZ, P3 ;  /* 0x000000ff1f0a7208 */ /* 0x000fca0001800000 */
[----:B------:R-:W-:Y:S01]  /*1830*/  FADD R10, -R23, R10 ;  /* 0x0000000a170a7221 */ /* 0x000fe20000000100 */
[----:B---3--:R-:W-:-:S05]  /*1840*/  SEL R16, R16, RZ, !P1 ;  /* 0x000000ff10107207 */ /* 0x008fca0004800000 */
[----:B------:R-:W-:Y:S01]  /*1850*/  FFMA R16, R10, R16, R23 ;  /* 0x000000100a107223 */ /* 0x000fe20000000017 */
[----:B------:R-:W-:-:S06]  /*1860*/  IMAD.MOV.U32 R10, RZ, RZ, RZ ;  /* 0x000000ffff0a7224 */ /* 0x000fcc00078e00ff */
[----:B------:R-:W3:Y:S01]  /*1870*/  @!P1 LDG.E.EL R10, desc[UR4][R34.64] ;  /* 0x00000004220a9981 */ /* 0x000ee2000c2e1900 */
[----:B------:R-:W-:Y:S02]  /*1880*/  SEL R9, R9, RZ, !P1 ;  /* 0x000000ff09097207 */ /* 0x000fe40004800000 */
[----:B------:R-:W-:Y:S02]  /*1890*/  SEL R33, R33, RZ, !P1 ;  /* 0x000000ff21217207 */ /* 0x000fe40004800000 */
[----:B------:R-:W-:Y:S02]  /*18a0*/  FSETP.GEU.AND P2, PT, R9, RZ, PT ;  /* 0x000000ff0900720b */ /* 0x000fe40003f4e000 */
[----:B------:R-:W-:Y:S02]  /*18b0*/  FSETP.GEU.AND P3, PT, R33, RZ, PT ;  /* 0x000000ff2100720b */ /* 0x000fe40003f6e000 */
[----:B0-----:R-:W-:Y:S02]  /*18c0*/  FSEL R36, R9, RZ, P2 ;  /* 0x000000ff09247208 */ /* 0x001fe40001000000 */
[----:B------:R-:W-:-:S02]  /*18d0*/  FSEL R9, R33, RZ, P3 ;  /* 0x000000ff21097208 */ /* 0x000fc40001800000 */
[----:B------:R-:W-:-:S03]  /*18e0*/  SEL R17, R17, RZ, !P1 ;  /* 0x000000ff11117207 */ /* 0x000fc60004800000 */
[----:B------:R-:W-:Y:S01]  /*18f0*/  FADD R9, -R36, R9 ;  /* 0x0000000924097221 */ /* 0x000fe20000000100 */
[----:B------:R-:W-:-:S03]  /*1900*/  SEL R22, R22, RZ, !P1 ;  /* 0x000000ff16167207 */ /* 0x000fc60004800000 */
[----:B------:R-:W-:Y:S01]  /*1910*/  FFMA R21, R9, R17, R36 ;  /* 0x0000001109157223 */ /* 0x000fe20000000024 */
[----:B-----5:R-:W-:Y:S01]  /*1920*/  SEL R32, R32, RZ, !P1 ;  /* 0x000000ff20207207 */ /* 0x020fe20004800000 */
[----:B------:R-:W0:Y:S01]  /*1930*/  LDC.64 R36, c[0x0][0x290] ;  /* 0x0000a400ff247b82 */ /* 0x000e220000000a00 */
[----:B------:R-:W-:Y:S02]  /*1940*/  FSETP.GEU.AND P2, PT, R22, RZ, PT ;  /* 0x000000ff1600720b */ /* 0x000fe40003f4e000 */
[----:B------:R-:W-:Y:S02]  /*1950*/  FSETP.GEU.AND P3, PT, R32, RZ, PT ;  /* 0x000000ff2000720b */ /* 0x000fe40003f6e000 */
[----:B------:R-:W-:Y:S02]  /*1960*/  SEL R28, R28, RZ, !P1 ;  /* 0x000000ff1c1c7207 */ /* 0x000fe40004800000 */
[----:B------:R-:W-:Y:S02]  /*1970*/  SEL R30, R30, RZ, !P1 ;  /* 0x000000ff1e1e7207 */ /* 0x000fe40004800000 */
[----:B------:R-:W-:-:S02]  /*1980*/  FSEL R27, R22, RZ, P2 ;  /* 0x000000ff161b7208 */ /* 0x000fc40001000000 */
[----:B------:R-:W-:Y:S01]  /*1990*/  FSEL R32, R32, RZ, P3 ;  /* 0x000000ff20207208 */ /* 0x000fe20001800000 */
[----:B------:R-:W1:Y:S01]  /*19a0*/  LDC.64 R22, c[0x0][0x298] ;  /* 0x0000a600ff167b82 */ /* 0x000e620000000a00 */
[----:B------:R-:W-:Y:S02]  /*19b0*/  FSETP.GEU.AND P2, PT, R28, RZ, PT ;  /* 0x000000ff1c00720b */ /* 0x000fe40003f4e000 */
[----:B------:R-:W-:Y:S02]  /*19c0*/  FSETP.GEU.AND P3, PT, R30, RZ, PT ;  /* 0x000000ff1e00720b */ /* 0x000fe40003f6e000 */
[----:B------:R-:W-:Y:S02]  /*19d0*/  FSEL R28, R28, RZ, P2 ;  /* 0x000000ff1c1c7208 */ /* 0x000fe40001000000 */
[----:B------:R-:W-:Y:S02]  /*19e0*/  FSEL R9, R30, RZ, P3 ;  /* 0x000000ff1e097208 */ /* 0x000fe40001800000 */
[----:B------:R-:W-:Y:S01]  /*19f0*/  ISETP.GT.AND P2, PT, R2, 0x1b, PT ;  /* 0x0000001b0200780c */ /* 0x000fe20003f44270 */
[----:B------:R-:W-:Y:S01]  /*1a00*/  FADD R32, -R27, R32 ;  /* 0x000000201b207221 */ /* 0x000fe20000000100 */
[----:B------:R-:W-:Y:S01]  /*1a10*/  SEL R18, R18, RZ, !P1 ;  /* 0x000000ff12127207 */ /* 0x000fe20004800000 */
[----:B------:R-:W-:Y:S01]  /*1a20*/  FADD R9, -R28, R9 ;  /* 0x000000091c097221 */ /* 0x000fe20000000100 */
[----:B------:R-:W-:Y:S01]  /*1a30*/  SEL R19, R19, RZ, !P1 ;  /* 0x000000ff13137207 */ /* 0x000fe20004800000 */
[----:B0-----:R-:W-:-:S04]  /*1a40*/  IMAD.WIDE R36, R24, 0x8, R36 ;  /* 0x0000000818247825 */ /* 0x001fc800078e0224 */
[----:B------:R-:W-:Y:S01]  /*1a50*/  FFMA R27, R32, R18, R27 ;  /* 0x00000012201b7223 */ /* 0x000fe2000000001b */
[----:B------:R-:W-:Y:S01]  /*1a60*/  CS2R R32, SRZ ;  /* 0x0000000000207805 */ /* 0x000fe2000001ff00 */
[----:B------:R-:W-:Y:S01]  /*1a70*/  FFMA R28, R9, R19, R28 ;  /* 0x00000013091c7223 */ /* 0x000fe2000000001c */
[----:B--2---:R-:W-:Y:S01]  /*1a80*/  SEL R9, R12, RZ, !P1 ;  /* 0x000000ff0c097207 */ /* 0x004fe20004800000 */
[----:B------:R-:W-:Y:S02]  /*1a90*/  IMAD.MOV.U32 R12, RZ, RZ, RZ ;  /* 0x000000ffff0c7224 */ /* 0x000fe400078e00ff */
[----:B------:R-:W-:Y:S01]  /*1aa0*/  IMAD.MOV.U32 R30, RZ, RZ, RZ ;  /* 0x000000ffff1e7224 */ /* 0x000fe200078e00ff */
[----:B------:R1:W2:Y:S01]  /*1ab0*/  @P2 LDG.E.EL.64 R32, desc[UR4][R36.64] ;  /* 0x0000000424202981 */ /* 0x0002a2000c2e1b00 */
[----:B------:R-:W-:Y:S01]  /*1ac0*/  FADD R16, -R9, R16 ;  /* 0x0000001009107221 */ /* 0x000fe20000000100 */
[----:B------:R-:W-:Y:S02]  /*1ad0*/  SEL R20, R20, RZ, !P1 ;  /* 0x000000ff14147207 */ /* 0x000fe40004800000 */
[----:B------:R-:W-:Y:S01]  /*1ae0*/  CS2R R18, SRZ ;  /* 0x0000000000127805 */ /* 0x000fe2000001ff00 */
[----:B------:R-:W4:Y:S02]  /*1af0*/  @!P1 LDG.E.EL R12, desc[UR4][R34.64] ;  /* 0x00000004220c9981 */ /* 0x000f24000c2e1900 */
[----:B------:R-:W-:-:S02]  /*1b00*/  FFMA R9, R16, R20, R9 ;  /* 0x0000001410097223 */ /* 0x000fc40000000009 */
[----:B------:R0:W5:Y:S01]  /*1b10*/  @!P1 LDG.E.EL R30, desc[UR4][R34.64] ;  /* 0x00000004221e9981 */ /* 0x000162000c2e1900 */
[----:B------:R-:W-:Y:S01]  /*1b20*/  CS2R R16, SRZ ;  /* 0x0000000000107805 */ /* 0x000fe2000001ff00 */
[----:B-1----:R-:W-:Y:S01]  /*1b30*/  IMAD.WIDE R36, R25, 0x8, R22 ;  /* 0x0000000819247825 */ /* 0x002fe200078e0216 */
[----:B------:R-:W-:-:S04]  /*1b40*/  SEL R20, R13, RZ, !P1 ;  /* 0x000000ff0d147207 */ /* 0x000fc80004800000 */
[----:B------:R-:W5:Y:S01]  /*1b50*/  @P2 LDG.E.EL.128 R16, desc[UR4][R36.64] ;  /* 0x0000000424102981 */ /* 0x000f62000c2e1d00 */
[----:B------:R-:W-:Y:S01]  /*1b60*/  FADD R21, -R20, R21 ;  /* 0x0000001514157221 */ /* 0x000fe20000000100 */
[----:B0-----:R-:W-:Y:S01]  /*1b70*/  IMAD.WIDE R34, R26, 0x8, R22 ;  /* 0x000000081a227825 */ /* 0x001fe200078e0216 */
[----:B------:R-:W-:Y:S02]  /*1b80*/  CS2R R22, SRZ ;  /* 0x0000000000167805 */ /* 0x000fe4000001ff00 */
[----:B---3--:R-:W-:-:S05]  /*1b90*/  SEL R10, R10, RZ, !P1 ;  /* 0x000000ff0a0a7207 */ /* 0x008fca0004800000 */
[----:B------:R-:W-:Y:S01]  /*1ba0*/  FFMA R10, R21, R10, R20 ;  /* 0x0000000a150a7223 */ /* 0x000fe20000000014 */
[----:B------:R-:W-:-:S06]  /*1bb0*/  CS2R R20, SRZ ;  /* 0x0000000000147805 */ /* 0x000fcc000001ff00 */
[----:B------:R0:W3:Y:S01]  /*1bc0*/  @P2 LDG.E.EL.128 R20, desc[UR4][R34.64] ;  /* 0x0000000422142981 */ /* 0x0000e2000c2e1d00 */
[----:B------:R-:W-:Y:S02]  /*1bd0*/  SEL R14, R14, RZ, !P1 ;  /* 0x000000ff0e0e7207 */ /* 0x000fe40004800000 */
[----:B------:R-:W-:-:S03]  /*1be0*/  SEL R15, R15, RZ, !P1 ;  /* 0x000000ff0f0f7207 */ /* 0x000fc60004800000 */
[----:B------:R-:W-:Y:S02]  /*1bf0*/  FADD R27, -R14, R27 ;  /* 0x0000001b0e1b7221 */ /* 0x000fe40000000100 */
[----:B------:R-:W-:Y:S01]  /*1c00*/  FADD R28, -R15, R28 ;  /* 0x0000001c0f1c7221 */ /* 0x000fe20000000100 */
[----:B0-----:R-:W0:Y:S01]  /*1c10*/  LDC.64 R34, c[0x0][0x2a8] ;  /* 0x0000aa00ff227b82 */ /* 0x001e220000000a00 */
[----:B--2---:R-:W-:Y:S02]  /*1c20*/  SEL R13, R32, RZ, P2 ;  /* 0x000000ff200d7207 */ /* 0x004fe40001000000 */
[----:B------:R-:W-:Y:S02]  /*1c30*/  SEL R32, R33, RZ, P2 ;  /* 0x000000ff21207207 */ /* 0x000fe40001000000 */
[----:B----4-:R-:W-:Y:S02]  /*1c40*/  SEL R31, R12, RZ, !P1 ;  /* 0x000000ff0c1f7207 */ /* 0x010fe40004800000 */
[----:B------:R-:W-:-:S02]  /*1c50*/  SHF.R.U32.HI R12, RZ, 0x1e, R32 ;  /* 0x0000001eff0c7819 */ /* 0x000fc40000011620 */
[----:B-----5:R-:W-:Y:S01]  /*1c60*/  SEL R30, R30, RZ, !P1 ;  /* 0x000000ff1e1e7207 */ /* 0x020fe20004800000 */
[----:B------:R-:W-:Y:S01]  /*1c70*/  FFMA R31, R27, R31, R14 ;  /* 0x0000001f1b1f7223 */ /* 0x000fe2000000000e */
[----:B------:R-:W-:-:S03]  /*1c80*/  LOP3.LUT R12, R12, 0x2, RZ, 0xc0, !PT ;  /* 0x000000020c0c7812 */ /* 0x000fc600078ec0ff */
[----:B------:R-:W-:Y:S01]  /*1c90*/  FFMA R27, R28, R30, R15 ;  /* 0x0000001e1c1b7223 */ /* 0x000fe2000000000f */
[----:B------:R-:W-:Y:S02]  /*1ca0*/  SEL R15, R17, RZ, P2 ;  /* 0x000000ff110f7207 */ /* 0x000fe40001000000 */
[----:B------:R-:W-:Y:S02]  /*1cb0*/  IADD3 R14, P3, R12, R13, RZ ;  /* 0x0000000d0c0e7210 */ /* 0x000fe40007f7e0ff */
[----:B------:R-:W-:Y:S02]  /*1cc0*/  SEL R33, R19, RZ, P2 ;  /* 0x000000ff13217207 */ /* 0x000fe40001000000 */
[----:B------:R-:W-:Y:S02]  /*1cd0*/  SEL R12, R16, RZ, P2 ;  /* 0x000000ff100c7207 */ /* 0x000fe40001000000 */
[----:B------:R-:W-:Y:S02]  /*1ce0*/  SHF.R.U32.HI R16, RZ, 0x1c, R15 ;  /* 0x0000001cff107819 */ /* 0x000fe4000001160f */
[----:B------:R-:W-:Y:S01]  /*1cf0*/  SEL R28, R18, RZ, P2 ;  /* 0x000000ff121c7207 */ /* 0x000fe20001000000 */
[----:B------:R-:W-:Y:S01]  /*1d00*/  IMAD.X R17, RZ, RZ, R32, P3 ;  /* 0x000000ffff117224 */ /* 0x000fe200018e0620 */
[----:B------:R-:W-:-:S02]  /*1d10*/  SHF.R.U32.HI R30, RZ, 0x1c, R33 ;  /* 0x0000001cff1e7819 */ /* 0x000fc40000011621 */
[----:B------:R-:W-:Y:S01]  /*1d20*/  LOP3.LUT R32, R16, 0x8, RZ, 0xc0, !PT ;  /* 0x0000000810207812 */ /* 0x000fe200078ec0ff */
[----:B------:R-:W-:Y:S01]  /*1d30*/  IMAD.SHL.U32 R16, R14, 0x8, RZ ;  /* 0x000000080e107824 */ /* 0x000fe200078e00ff */
[----:B------:R-:W-:Y:S02]  /*1d40*/  LEA R19, P4, R12, UR6, 0x2 ;  /* 0x000000060c137c11 */ /* 0x000fe4000f8810ff */
[----:B------:R-:W-:Y:S02]  /*1d50*/  LEA R13, P3, R28, UR6, 0x2 ;  /* 0x000000061c0d7c11 */ /* 0x000fe4000f8610ff */
[----:B------:R-:W-:Y:S02]  /*1d60*/  LOP3.LUT R30, R30, 0x8, RZ, 0xc0, !PT ;  /* 0x000000081e1e7812 */ /* 0x000fe400078ec0ff */
[----:B------:R-:W-:Y:S02]  /*1d70*/  SHF.L.U64.HI R17, R14, 0x3, R17 ;  /* 0x000000030e117819 */ /* 0x000fe40000010211 */
[----:B------:R-:W-:-:S02]  /*1d80*/  LEA.HI.X R18, R12, UR7, R15, 0x2, P4 ;  /* 0x000000070c127c11 */ /* 0x000fc4000a0f140f */
[----:B------:R-:W-:Y:S02]  /*1d90*/  LEA.HI.X R28, R28, UR7, R33, 0x2, P3 ;  /* 0x000000071c1c7c11 */ /* 0x000fe400098f1421 */
[C---:B------:R-:W-:Y:S02]  /*1da0*/  IADD3 R14, P5, P6, R16.reuse, R19, R32 ;  /* 0x00000013100e7210 */ /* 0x040fe40007ebe020 */
[----:B------:R-:W-:Y:S02]  /*1db0*/  IADD3 R12, P3, P4, R16, R13, R30 ;  /* 0x0000000d100c7210 */ /* 0x000fe40007c7e01e */
[----:B------:R-:W-:Y:S01]  /*1dc0*/  IADD3.X R15, R17, R18, RZ, P5, P6 ;  /* 0x00000012110f7210 */ /* 0x000fe20002fec4ff */
[----:B------:R-:W-:Y:S02]  /*1dd0*/  IMAD.SHL.U32 R19, R0, 0x80, RZ ;  /* 0x0000008000137824 */ /* 0x000fe400078e00ff */
[----:B------:R-:W-:Y:S01]  /*1de0*/  IMAD.MOV.U32 R18, RZ, RZ, RZ ;  /* 0x000000ffff127224 */ /* 0x000fe200078e00ff */
[----:B---3--:R-:W-:-:S02]  /*1df0*/  SEL R21, R21, RZ, P2 ;  /* 0x000000ff15157207 */ /* 0x008fc40001000000 */
[----:B------:R-:W-:Y:S02]  /*1e00*/  SEL R30, R22, RZ, P2 ;  /* 0x000000ff161e7207 */ /* 0x000fe40001000000 */
[----:B------:R-:W-:Y:S02]  /*1e10*/  SEL R20, R20, RZ, P2 ;  /* 0x000000ff14147207 */ /* 0x000fe40001000000 */
[----:B------:R-:W-:Y:S02]  /*1e20*/  SHF.R.U32.HI R32, RZ, 0x1c, R21 ;  /* 0x0000001cff207819 */ /* 0x000fe40000011615 */
[----:B------:R-:W-:Y:S02]  /*1e30*/  SEL R13, R23, RZ, P2 ;  /* 0x000000ff170d7207 */ /* 0x000fe40001000000 */
[----:B------:R-:W-:Y:S02]  /*1e40*/  LEA R37, P6, R30, UR6, 0x2 ;  /* 0x000000061e257c11 */ /* 0x000fe4000f8c10ff */
[----:B------:R-:W-:-:S02]  /*1e50*/  LEA R33, P5, R20, UR6, 0x2 ;  /* 0x0000000614217c11 */ /* 0x000fc4000f8a10ff */
[----:B------:R-:W-:Y:S02]  /*1e60*/  LOP3.LUT R32, R32, 0x8, RZ, 0xc0, !PT ;  /* 0x0000000820207812 */ /* 0x000fe400078ec0ff */
[--C-:B------:R-:W-:Y:S02]  /*1e70*/  LEA.HI.X R30, R30, UR7, R13.reuse, 0x2, P6 ;  /* 0x000000071e1e7c11 */ /* 0x100fe4000b0f140d */
[----:B------:R-:W-:Y:S01]  /*1e80*/  SHF.R.U32.HI R13, RZ, 0x1c, R13 ;  /* 0x0000001cff0d7819 */ /* 0x000fe2000001160d */
[----:B------:R-:W-:Y:S01]  /*1e90*/  VIADD R23, R2, 0xffffffe4 ;  /* 0xffffffe402177836 */ /* 0x000fe20000000000 */
[----:B------:R-:W-:Y:S02]  /*1ea0*/  LEA.HI.X R20, R20, UR7, R21, 0x2, P5 ;  /* 0x0000000714147c11 */ /* 0x000fe4000a8f1415 */
[----:B------:R-:W-:Y:S02]  /*1eb0*/  IADD3 R32, P5, P6, R16, R33, R32 ;  /* 0x0000002110207210 */ /* 0x000fe40007ebe020 */
[----:B------:R-:W-:Y:S01]  /*1ec0*/  LOP3.LUT R36, R13, 0x8, RZ, 0xc0, !PT ;  /* 0x000000080d247812 */ /* 0x000fe200078ec0ff */
[----:B------:R-:W-:Y:S01]  /*1ed0*/  IMAD.SHL.U32 R22, R23, 0x4, RZ ;  /* 0x0000000417167824 */ /* 0x000fe200078e00ff */
[----:B------:R-:W-:-:S02]  /*1ee0*/  IADD3.X R13, R17, R28, RZ, P3, P4 ;  /* 0x0000001c110d7210 */ /* 0x000fc40001fe84ff */
[----:B------:R-:W-:Y:S01]  /*1ef0*/  IADD3.X R33, R17, R20, RZ, P5, P6 ;  /* 0x0000001411217210 */ /* 0x000fe20002fec4ff */
[----:B------:R-:W-:Y:S01]  /*1f00*/  IMAD.WIDE R14, R22, 0x4, R14 ;  /* 0x00000004160e7825 */ /* 0x000fe200078e020e */
[----:B------:R-:W-:-:S03]  /*1f10*/  IADD3 R36, P3, P4, R16, R37, R36 ;  /* 0x0000002510247210 */ /* 0x000fc60007c7e024 */
[----:B------:R-:W-:-:S04]  /*1f20*/  IMAD.WIDE R12, R22, 0x4, R12 ;  /* 0x00000004160c7825 */ /* 0x000fc800078e020c */
[----:B------:R-:W-:Y:S01]  /*1f30*/  IMAD.WIDE R32, R22, 0x4, R32 ;  /* 0x0000000416207825 */ /* 0x000fe200078e0220 */
[----:B------:R-:W-:-:S03]  /*1f40*/  IADD3.X R37, R17, R30, RZ, P3, P4 ;  /* 0x0000001e11257210 */ /* 0x000fc60001fe84ff */
[----:B------:R-:W-:Y:S02]  /*1f50*/  IMAD.MOV.U32 R20, RZ, RZ, RZ ;  /* 0x000000ffff147224 */ /* 0x000fe400078e00ff */
[----:B------:R-:W-:-:S04]  /*1f60*/  IMAD.WIDE R14, R19, 0x4, R14 ;  /* 0x00000004130e7825 */ /* 0x000fc800078e020e */
[C---:B------:R-:W-:Y:S01]  /*1f70*/  IMAD.WIDE R12, R19.reuse, 0x4, R12 ;  /* 0x00000004130c7825 */ /* 0x040fe200078e020c */
[----:B------:R1:W2:Y:S03]  /*1f80*/  @P2 LDG.E.EL R18, desc[UR4][R14.64] ;  /* 0x000000040e122981 */ /* 0x0002a6000c2e1900 */
[----:B------:R-:W-:Y:S01]  /*1f90*/  IMAD.MOV.U32 R30, RZ, RZ, RZ ;  /* 0x000000ffff1e7224 */ /* 0x000fe200078e00ff */
[----:B------:R3:W4:Y:S01]  /*1fa0*/  @P2 LDG.E.EL R20, desc[UR4][R12.64] ;  /* 0x000000040c142981 */ /* 0x000722000c2e1900 */
[----:B------:R-:W-:-:S05]  /*1fb0*/  IMAD.WIDE R32, R19, 0x4, R32 ;  /* 0x0000000413207825 */ /* 0x000fca00078e0220 */
[----:B------:R0:W5:Y:S01]  /*1fc0*/  @P2 LDG.E.EL R30, desc[UR4][R32.64] ;  /* 0x00000004201e2981 */ /* 0x000162000c2e1900 */
[----:B-1----:R-:W-:Y:S02]  /*1fd0*/  CS2R R14, SRZ ;  /* 0x00000000000e7805 */ /* 0x002fe4000001ff00 */
[----:B---3--:R-:W-:Y:S01]  /*1fe0*/  CS2R R12, SRZ ;  /* 0x00000000000c7805 */ /* 0x008fe2000001ff00 */
[----:B0-----:R-:W-:-:S05]  /*1ff0*/  IMAD.WIDE R32, R25, 0x8, R34 ;  /* 0x0000000819207825 */ /* 0x001fca00078e0222 */
[----:B------:R-:W3:Y:S01]  /*2000*/  @P2 LDG.E.EL.128 R12, desc[UR4][R32.64] ;  /* 0x00000004200c2981 */ /* 0x000ee2000c2e1d00 */
[----:B------:R-:W-:-:S04]  /*2010*/  IMAD.WIDE R36, R22, 0x4, R36 ;  /* 0x0000000416247825 */ /* 0x000fc800078e0224 */
[----:B------:R-:W-:Y:S02]  /*2020*/  IMAD.MOV.U32 R28, RZ, RZ, RZ ;  /* 0x000000ffff1c7224 */ /* 0x000fe400078e00ff */
[----:B------:R-:W-:-:S05]  /*2030*/  IMAD.WIDE R36, R19, 0x4, R36 ;  /* 0x0000000413247825 */ /* 0x000fca00078e0224 */
[----:B------:R3:W2:Y:S01]  /*2040*/  @P2 LDG.E.EL R28, desc[UR4][R36.64] ;  /* 0x00000004241c2981 */ /* 0x0006a2000c2e1900 */
[----:B------:R-:W-:Y:S01]  /*2050*/  IMAD.WIDE R34, R26, 0x8, R34 ;  /* 0x000000081a227825 */ /* 0x000fe200078e0222 */
[----:B---3--:R-:W-:Y:S02]  /*2060*/  SEL R36, R12, RZ, P2 ;  /* 0x000000ff0c247207 */ /* 0x008fe40001000000 */
[----:B------:R-:W-:Y:S02]  /*2070*/  SEL R13, R13, RZ, P2 ;  /* 0x000000ff0d0d7207 */ /* 0x000fe40001000000 */
[C---:B------:R-:W-:Y:S02]  /*2080*/  LEA R21, P3, R36.reuse, UR6, 0x2 ;  /* 0x0000000624157c11 */ /* 0x040fe4000f8610ff */
[--C-:B------:R-:W-:Y:S02]  /*2090*/  SHF.R.U32.HI R12, RZ, 0x1c, R13.reuse ;  /* 0x0000001cff0c7819 */ /* 0x100fe4000001160d */
[----:B------:R-:W-:-:S02]  /*20a0*/  LEA.HI.X R13, R36, UR7, R13, 0x2, P3 ;  /* 0x00000007240d7c11 */ /* 0x000fc400098f140d */
[----:B------:R-:W-:Y:S02]  /*20b0*/  LOP3.LUT R36, R12, 0x8, RZ, 0xc0, !PT ;  /* 0x000000080c247812 */ /* 0x000fe400078ec0ff */
[----:B------:R-:W-:Y:S02]  /*20c0*/  SEL R12, R15, RZ, P2 ;  /* 0x000000ff0f0c7207 */ /* 0x000fe40001000000 */
[----:B------:R-:W-:Y:S02]  /*20d0*/  SEL R15, R14, RZ, P2 ;  /* 0x000000ff0e0f7207 */ /* 0x000fe40001000000 */
[----:B------:R-:W-:Y:S02]  /*20e0*/  IADD3 R36, P4, P3, R16, R21, R36 ;  /* 0x0000001510247210 */ /* 0x000fe40007b9e024 */
[----:B------:R-:W-:Y:S02]  /*20f0*/  SHF.R.U32.HI R21, RZ, 0x1c, R12 ;  /* 0x0000001cff157819 */ /* 0x000fe4000001160c */
[----:B------:R-:W-:-:S02]  /*2100*/  LEA R14, P5, R15, UR6, 0x2 ;  /* 0x000000060f0e7c11 */ /* 0x000fc4000f8a10ff */
[----:B------:R-:W-:Y:S02]  /*2110*/  LOP3.LUT R21, R21, 0x8, RZ, 0xc0, !PT ;  /* 0x0000000815157812 */ /* 0x000fe400078ec0ff */
[----:B------:R-:W-:Y:S02]  /*2120*/  IADD3.X R37, R17, R13, RZ, P4, P3 ;  /* 0x0000000d11257210 */ /* 0x000fe400027e64ff */
[----:B------:R-:W-:Y:S02]  /*2130*/  LEA.HI.X R32, R15, UR7, R12, 0x2, P5 ;  /* 0x000000070f207c11 */ /* 0x000fe4000a8f140c */
[----:B------:R-:W-:Y:S01]  /*2140*/  IADD3 R12, P5, P6, R16, R14, R21 ;  /* 0x0000000e100c7210 */ /* 0x000fe20007ebe015 */
[----:B------:R-:W-:-:S03]  /*2150*/  IMAD.WIDE R36, R22, 0x4, R36 ;  /* 0x0000000416247825 */ /* 0x000fc600078e0224 */
[----:B------:R-:W-:Y:S01]  /*2160*/  IADD3.X R13, R17, R32, RZ, P5, P6 ;  /* 0x00000020110d7210 */ /* 0x000fe20002fec4ff */
[----:B------:R-:W-:Y:S02]  /*2170*/  IMAD.MOV.U32 R32, RZ, RZ, RZ ;  /* 0x000000ffff207224 */ /* 0x000fe400078e00ff */
[----:B------:R-:W-:-:S04]  /*2180*/  IMAD.WIDE R36, R19, 0x4, R36 ;  /* 0x0000000413247825 */ /* 0x000fc800078e0224 */
[----:B------:R-:W-:Y:S01]  /*2190*/  IMAD.WIDE R12, R22, 0x4, R12 ;  /* 0x00000004160c7825 */ /* 0x000fe200078e020c */
[----:B------:R0:W3:Y:S01]  /*21a0*/  @P2 LDG.E.EL R32, desc[UR4][R36.64] ;  /* 0x0000000424202981 */ /* 0x0000e2000c2e1900 */
[----:B------:R-:W-:Y:S02]  /*21b0*/  CS2R R14, SRZ ;  /* 0x00000000000e7805 */ /* 0x000fe4000001ff00 */
[----:B0-----:R-:W-:Y:S01]  /*21c0*/  IMAD.WIDE R36, R19, 0x4, R12 ;  /* 0x0000000413247825 */ /* 0x001fe200078e020c */
[----:B------:R-:W-:-:S06]  /*21d0*/  CS2R R12, SRZ ;  /* 0x00000000000c7805 */ /* 0x000fcc000001ff00 */
[----:B------:R-:W2:Y:S01]  /*21e0*/  @P2 LDG.E.EL.128 R12, desc[UR4][R34.64] ;  /* 0x00000004220c2981 */ /* 0x000ea2000c2e1d00 */
[----:B------:R-:W-:-:S06]  /*21f0*/  IMAD.MOV.U32 R21, RZ, RZ, RZ ;  /* 0x000000ffff157224 */ /* 0x000fcc00078e00ff */
[----:B------:R0:W3:Y:S01]  /*2200*/  @P2 LDG.E.EL R21, desc[UR4][R36.64] ;  /* 0x0000000424152981 */ /* 0x0000e2000c2e1900 */
[----:B--2---:R-:W-:Y:S02]  /*2210*/  SEL R13, R13, RZ, P2 ;  /* 0x000000ff0d0d7207 */ /* 0x004fe40001000000 */
[----:B------:R-:W-:Y:S02]  /*2220*/  SEL R34, R12, RZ, P2 ;  /* 0x000000ff0c227207 */ /* 0x000fe40001000000 */
[----:B------:R-:W-:Y:S02]  /*2230*/  SHF.R.U32.HI R33, RZ, 0x1c, R13 ;  /* 0x0000001cff217819 */ /* 0x000fe4000001160d */
[----:B------:R-:W-:Y:S02]  /*2240*/  LEA R12, P3, R34, UR6, 0x2 ;  /* 0x00000006220c7c11 */ /* 0x000fe4000f8610ff */
[----:B------:R-:W-:Y:S02]  /*2250*/  LOP3.LUT R33, R33, 0x8, RZ, 0xc0, !PT ;  /* 0x0000000821217812 */ /* 0x000fe400078ec0ff */
[----:B------:R-:W-:-:S02]  /*2260*/  SEL R26, R14, RZ, P2 ;  /* 0x000000ff0e1a7207 */ /* 0x000fc40001000000 */
[----:B------:R-:W-:Y:S02]  /*2270*/  LEA.HI.X R14, R34, UR7, R13, 0x2, P3 ;  /* 0x00000007220e7c11 */ /* 0x000fe400098f140d */
[----:B0-----:R-:W-:Y:S02]  /*2280*/  IADD3 R36, P4, P3, R16, R12, R33 ;  /* 0x0000000c10247210 */ /* 0x001fe40007b9e021 */
[----:B------:R-:W0:Y:S01]  /*2290*/  LDC.64 R12, c[0x0][0x2b0] ;  /* 0x0000ac00ff0c7b82 */ /* 0x000e220000000a00 */
[----:B------:R-:W-:Y:S02]  /*22a0*/  SEL R15, R15, RZ, P2 ;  /* 0x000000ff0f0f7207 */ /* 0x000fe40001000000 */
[----:B------:R-:W-:-:S04]  /*22b0*/  LEA R33, P5, R26, UR6, 0x2 ;  /* 0x000000061a217c11 */ /* 0x000fc8000f8a10ff */
[--C-:B------:R-:W-:Y:S02]  /*22c0*/  LEA.HI.X R26, R26, UR7, R15.reuse, 0x2, P5 ;  /* 0x000000071a1a7c11 */ /* 0x100fe4000a8f140f */
[----:B------:R-:W-:-:S04]  /*22d0*/  SHF.R.U32.HI R15, RZ, 0x1c, R15 ;  /* 0x0000001cff0f7819 */ /* 0x000fc8000001160f */
[----:B------:R-:W-:Y:S02]  /*22e0*/  LOP3.LUT R15, R15, 0x8, RZ, 0xc0, !PT ;  /* 0x000000080f0f7812 */ /* 0x000fe400078ec0ff */
[----:B------:R-:W-:Y:S02]  /*22f0*/  IADD3.X R37, R17, R14, RZ, P4, P3 ;  /* 0x0000000e11257210 */ /* 0x000fe400027e64ff */
[----:B------:R-:W-:Y:S02]  /*2300*/  IADD3 R16, P5, P6, R16, R33, R15 ;  /* 0x0000002110107210 */ /* 0x000fe40007ebe00f */
[----:B------:R-:W-:Y:S01]  /*2310*/  CS2R R14, SRZ ;  /* 0x00000000000e7805 */ /* 0x000fe2000001ff00 */
[----:B0-----:R-:W-:Y:S01]  /*2320*/  IMAD.WIDE R34, R25, 0x4, R12 ;  /* 0x0000000419227825 */ /* 0x001fe200078e020c */
[----:B------:R-:W-:-:S06]  /*2330*/  CS2R R12, SRZ ;  /* 0x00000000000c7805 */ /* 0x000fcc000001ff00 */
[----:B------:R0:W2:Y:S01]  /*2340*/  @P2 LDG.E.EL.128 R12, desc[UR4][R34.64] ;  /* 0x00000004220c2981 */ /* 0x0000a2000c2e1d00 */
[----:B------:R-:W-:Y:S01]  /*2350*/  IMAD.WIDE R36, R22, 0x4, R36 ;  /* 0x0000000416247825 */ /* 0x000fe200078e0224 */
[----:B------:R-:W-:-:S03]  /*2360*/  IADD3.X R17, R17, R26, RZ, P5, P6 ;  /* 0x0000001a11117210 */ /* 0x000fc60002fec4ff */
[----:B------:R-:W-:Y:S02]  /*2370*/  IMAD.MOV.U32 R25, RZ, RZ, RZ ;  /* 0x000000ffff197224 */ /* 0x000fe400078e00ff */
[----:B------:R-:W-:Y:S01]  /*2380*/  IMAD.WIDE R16, R22, 0x4, R16 ;  /* 0x0000000416107825 */ /* 0x000fe200078e0210 */
[----:B0-----:R-:W0:Y:S03]  /*2390*/  LDC.64 R34, c[0x0][0x2b8] ;  /* 0x0000ae00ff227b82 */ /* 0x001e260000000a00 */
[----:B------:R-:W-:-:S05]  /*23a0*/  IMAD.WIDE R36, R19, 0x4, R36 ;  /* 0x0000000413247825 */ /* 0x000fca00078e0224 */
[----:B------:R1:W5:Y:S02]  /*23b0*/  @P2 LDG.E.EL R25, desc[UR4][R36.64] ;  /* 0x0000000424192981 */ /* 0x000364000c2e1900 */
[----:B-1----:R-:W-:Y:S02]  /*23c0*/  IMAD.WIDE R36, R19, 0x4, R16 ;  /* 0x0000000413247825 */ /* 0x002fe400078e0210 */
[----:B------:R-:W1:Y:S02]  /*23d0*/  LDC.64 R16, c[0x0][0x288] ;  /* 0x0000a200ff107b82 */ /* 0x000e640000000a00 */
[----:B------:R-:W-:Y:S02]  /*23e0*/  IMAD R22, R0, 0x2000, R7 ;  /* 0x0000200000167824 */ /* 0x000fe400078e0207 */
[----:B------:R-:W-:Y:S02]  /*23f0*/  IMAD.MOV.U32 R26, RZ, RZ, RZ ;  /* 0x000000ffff1a7224 */ /* 0x000fe400078e00ff */
[----:B------:R-:W-:Y:S01]  /*2400*/  IMAD R23, R23, 0x100, R22 ;  /* 0x0000010017177824 */ /* 0x000fe200078e0216 */
[----:B------:R-:W-:-:S02]  /*2410*/  SEL R18, R18, RZ, P2 ;  /* 0x000000ff12127207 */ /* 0x000fc40001000000 */
[----:B---3--:R-:W-:Y:S01]  /*2420*/  SEL R19, R32, RZ, P2 ;  /* 0x000000ff20137207 */ /* 0x008fe20001000000 */
[----:B------:R0:W3:Y:S04]  /*2430*/  @P2 LDG.E.EL R26, desc[UR4][R36.64] ;  /* 0x00000004241a2981 */ /* 0x0000e8000c2e1900 */
[----:B------:R-:W-:Y:S01]  /*2440*/  FADD R19, -R18, R19 ;  /* 0x0000001312137221 */ /* 0x000fe20000000100 */
[----:B0-----:R-:W-:-:S04]  /*2450*/  IMAD.WIDE R36, R24, 0x4, R34 ;  /* 0x0000000418247825 */ /* 0x001fc800078e0222 */
[----:B-1----:R-:W-:Y:S02]  /*2460*/  IMAD.WIDE R34, R23, 0x4, R16 ;  /* 0x0000000417227825 */ /* 0x002fe400078e0210 */
[----:B------:R-:W0:Y:S01]  /*2470*/  LDC.64 R22, c[0x0][0x210] ;  /* 0x00008400ff167b82 */ /* 0x000e220000000a00 */
[----:B------:R-:W-:Y:S01]  /*2480*/  CS2R R16, SRZ ;  /* 0x0000000000107805 */ /* 0x000fe2000001ff00 */
[----:B------:R-:W-:Y:S01]  /*2490*/  IMAD.MOV.U32 R24, RZ, RZ, RZ ;  /* 0x000000ffff187224 */ /* 0x000fe200078e00ff */
[----:B------:R-:W-:Y:S02]  /*24a0*/  CS2R R32, SRZ ;  /* 0x0000000000207805 */ /* 0x000fe4000001ff00 */
[----:B------:R-:W-:Y:S01]  /*24b0*/  ISETP.GE.AND P3, PT, R2, 0x4, PT ;  /* 0x000000040200780c */ /* 0x000fe20003f66270 */
[----:B------:R-:W-:Y:S01]  /*24c0*/  IMAD R2, R0, -0x3c00, R29 ;  /* 0xffffc40000027824 */ /* 0x000fe200078e021d */
[----:B----4-:R-:W-:Y:S02]  /*24d0*/  SEL R20, R20, RZ, P2 ;  /* 0x000000ff14147207 */ /* 0x010fe40001000000 */
[----:B------:R-:W-:Y:S01]  /*24e0*/  SEL R21, R21, RZ, P2 ;  /* 0x000000ff15157207 */ /* 0x000fe20001000000 */
[----:B------:R-:W4:Y:S04]  /*24f0*/  @P2 LDG.E.EL R24, desc[UR4][R36.64] ;  /* 0x0000000424182981 */ /* 0x000f28000c2e1900 */
[----:B------:R-:W4:Y:S01]  /*2500*/  @P2 LDG.E.EL R32, desc[UR4][R36.64] ;  /* 0x0000000424202981 */ /* 0x000f22000c2e1900 */
[----:B------:R-:W-:-:S03]  /*2510*/  FADD R21, -R20, R21 ;  /* 0x0000001514157221 */ /* 0x000fc60000000100 */
[----:B------:R-:W4:Y:S01]  /*2520*/  @P2 LDG.E.EL R33, desc[UR4][R36.64] ;  /* 0x0000000424212981 */ /* 0x000f22000c2e1900 */
[----:B--2---:R-:W-:-:S05]  /*2530*/  SEL R7, R12, RZ, P2 ;  /* 0x000000ff0c077207 */ /* 0x004fca0001000000 */
[----:B------:R-:W-:Y:S01]  /*2540*/  FFMA R7, R19, R7, R18 ;  /* 0x0000000713077223 */ /* 0x000fe20000000012 */
[----:B------:R-:W-:Y:S01]  /*2550*/  CS2R R18, SRZ ;  /* 0x0000000000127805 */ /* 0x000fe2000001ff00 */
[----:B------:R-:W-:-:S05]  /*2560*/  IMAD.MOV.U32 R12, RZ, RZ, RZ ;  /* 0x000000ffff0c7224 */ /* 0x000fca00078e00ff */
[----:B------:R-:W2:Y:S01]  /*2570*/  @P2 LDG.E.128 R16, desc[UR4][R34.64] ;  /* 0x0000000422102981 */ /* 0x000ea2000c1e1d00 */
[----:B------:R-:W-:-:S03]  /*2580*/  SEL R13, R13, RZ, P2 ;  /* 0x000000ff0d0d7207 */ /* 0x000fc60001000000 */
[----:B------:R1:W2:Y:S02]  /*2590*/  @P2 LDG.E.EL R12, desc[UR4][R36.64] ;  /* 0x00000004240c2981 */ /* 0x0002a4000c2e1900 */
[----:B-1----:R-:W-:Y:S02]  /*25a0*/  IMAD R37, R0, 0x400, R2 ;  /* 0x0000040000257824 */ /* 0x002fe400078e0202 */
[----:B------:R-:W-:Y:S01]  /*25b0*/  FFMA R0, R21, R13, R20 ;  /* 0x0000000d15007223 */ /* 0x000fe20000000014 */
[----:B------:R-:W-:Y:S01]  /*25c0*/  CS2R R20, SRZ ;  /* 0x0000000000147805 */ /* 0x000fe2000001ff00 */
[----:B0-----:R-:W-:Y:S01]  /*25d0*/  IMAD.WIDE R36, R37, 0x4, R22 ;  /* 0x0000000425247825 */ /* 0x001fe200078e0216 */
[----:B------:R-:W-:-:S06]  /*25e0*/  CS2R R22, SRZ ;  /* 0x0000000000167805 */ /* 0x000fcc000001ff00 */
[----:B------:R-:W2:Y:S01]  /*25f0*/  @!P3 LDG.E.128 R20, desc[UR4][R36.64] ;  /* 0x000000042414b981 */ /* 0x000ea2000c1e1d00 */
[----:B------:R-:W-:Y:S02]  /*2600*/  SEL R28, R28, RZ, P2 ;  /* 0x000000ff1c1c7207 */ /* 0x000fe40001000000 */
[----:B---3--:R-:W-:Y:S02]  /*2610*/  SEL R13, R26, RZ, P2 ;  /* 0x000000ff1a0d7207 */ /* 0x008fe40001000000 */
[----:B------:R-:W-:-:S03]  /*2620*/  SEL R15, R15, RZ, P2 ;  /* 0x000000ff0f0f7207 */ /* 0x000fc60001000000 */
[----:B------:R-:W-:Y:S01]  /*2630*/  FADD R13, -R28, R13 ;  /* 0x0000000d1c0d7221 */ /* 0x000fe20000000100 */
[----:B-----5:R-:W-:Y:S02]  /*2640*/  SEL R30, R30, RZ, P2 ;  /* 0x000000ff1e1e7207 */ /* 0x020fe40001000000 */
[----:B------:R-:W-:Y:S01]  /*2650*/  SEL R35, R25, RZ, P2 ;  /* 0x000000ff19237207 */ /* 0x000fe20001000000 */
[----:B------:R-:W-:Y:S01]  /*2660*/  FFMA R28, R13, R15, R28 ;  /* 0x0000000f0d1c7223 */ /* 0x000fe2000000001c */
[----:B------:R-:W-:Y:S02]  /*2670*/  SEL R25, R14, RZ, P2 ;  /* 0x000000ff0e197207 */ /* 0x000fe40001000000 */
[----:B------:R-:W0:Y:S01]  /*2680*/  LDC.64 R14, c[0x0][0x2c0] ;  /* 0x0000b000ff0e7b82 */ /* 0x000e220000000a00 */
[----:B------:R-:W-:Y:S01]  /*2690*/  FADD R35, -R30, R35 ;  /* 0x000000231e237221 */ /* 0x000fe20000000100 */
[----:B------:R-:W-:-:S03]  /*26a0*/  SEL R2, R11, RZ, !P0 ;  /* 0x000000ff0b027207 */ /* 0x000fc60004000000 */
[----:B------:R-:W-:Y:S01]  /*26b0*/  FFMA R30, R35, R25, R30 ;  /* 0x00000019231e7223 */ /* 0x000fe2000000001e */
[----:B----4-:R-:W-:Y:S02]  /*26c0*/  SEL R24, R24, RZ, P2 ;  /* 0x000000ff18187207 */ /* 0x010fe40001000000 */
[----:B------:R-:W-:Y:S01]  /*26d0*/  SEL R32, R32, RZ, P2 ;  /* 0x000000ff20207207 */ /* 0x000fe20001000000 */
[----:B------:R-:W-:Y:S01]  /*26e0*/  FADD R3, -R2, R3 ;  /* 0x0000000302037221 */ /* 0x000fe20000000100 */
[----:B--2---:R-:W-:Y:S02]  /*26f0*/  SEL R16, R16, RZ, P2 ;  /* 0x000000ff10107207 */ /* 0x004fe40001000000 */
[----:B------:R-:W-:Y:S02]  /*2700*/  SEL R17, R17, RZ, P2 ;  /* 0x000000ff11117207 */ /* 0x000fe40001000000 */
[----:B------:R-:W-:Y:S01]  /*2710*/  SEL R12, R12, RZ, P2 ;  /* 0x000000ff0c0c7207 */ /* 0x000fe20001000000 */
[----:B------:R-:W-:Y:S01]  /*2720*/  FADD R11, -R16, R7 ;  /* 0x00000007100b7221 */ /* 0x000fe20000000100 */
[----:B------:R-:W-:-:S02]  /*2730*/  SEL R7, R18, RZ, P2 ;  /* 0x000000ff12077207 */ /* 0x000fc40001000000 */
[----:B------:R-:W-:Y:S01]  /*2740*/  SEL R19, R19, RZ, P2 ;  /* 0x000000ff13137207 */ /* 0x000fe20001000000 */
[----:B------:R-:W-:Y:S01]  /*2750*/  FFMA R16, R11, R12, R16 ;  /* 0x0000000c0b107223 */ /* 0x000fe20000000010 */
[----:B------:R-:W-:Y:S01]  /*2760*/  SEL R12, R33, RZ, P2 ;  /* 0x000000ff210c7207 */ /* 0x000fe20001000000 */
[----:B------:R-:W-:Y:S01]  /*2770*/  FADD R0, -R17, R0 ;  /* 0x0000000011007221 */ /* 0x000fe20000000100 */
[----:B------:R-:W-:Y:S01]  /*2780*/  FADD R30, -R7, R30 ;  /* 0x0000001e071e7221 */ /* 0x000fe20000000100 */
[----:B------:R-:W-:Y:S01]  /*2790*/  FADD R28, -R19, R28 ;  /* 0x0000001c131c7221 */ /* 0x000fe20000000100 */
[----:B------:R-:W-:Y:S01]  /*27a0*/  SEL R11, R4, RZ, !P0 ;  /* 0x000000ff040b7207 */ /* 0x000fe20004000000 */
[----:B------:R-:W-:Y:S01]  /*27b0*/  FFMA R17, R0, R24, R17 ;  /* 0x0000001800117223 */ /* 0x000fe20000000011 */
[----:B------:R-:W-:Y:S01]  /*27c0*/  FFMA R7, R30, R32, R7 ;  /* 0x000000201e077223 */ /* 0x000fe20000000007 */
[----:B------:R-:W-:Y:S01]  /*27d0*/  FFMA R12, R28, R12, R19 ;  /* 0x0000000c1c0c7223 */ /* 0x000fe20000000013 */
[----:B------:R-:W-:Y:S01]  /*27e0*/  @P1 FSEL R9, R16, RZ, P2 ;  /* 0x000000ff10091208 */ /* 0x000fe20001000000 */
[----:B------:R-:W-:Y:S01]  /*27f0*/  FFMA R2, R3, R11, R2 ;  /* 0x0000000b03027223 */ /* 0x000fe20000000002 */
[----:B------:R-:W-:-:S02]  /*2800*/  @P1 FSEL R10, R17, RZ, P2 ;  /* 0x000000ff110a1208 */ /* 0x000fc40001000000 */
[----:B------:R-:W-:Y:S02]  /*2810*/  @P1 FSEL R31, R7, RZ, P2 ;  /* 0x000000ff071f1208 */ /* 0x000fe40001000000 */
[----:B------:R-:W-:Y:S02]  /*2820*/  SEL R20, R20, RZ, !P3 ;  /* 0x000000ff14147207 */ /* 0x000fe40005800000 */
[----:B------:R-:W-:Y:S02]  /*2830*/  SEL R21, R21, RZ, !P3 ;  /* 0x000000ff15157207 */ /* 0x000fe40005800000 */
[----:B------:R-:W-:Y:S02]  /*2840*/  SEL R22, R22, RZ, !P3 ;  /* 0x000000ff16167207 */ /* 0x000fe40005800000 */
[----:B------:R-:W-:Y:S02]  /*2850*/  SEL R23, R23, RZ, !P3 ;  /* 0x000000ff17177207 */ /* 0x000fe40005800000 */
[----:B------:R-:W-:-:S02]  /*2860*/  @P1 FSEL R27, R12, RZ, P2 ;  /* 0x000000ff0c1b1208 */ /* 0x000fc40001000000 */
[----:B------:R-:W-:Y:S02]  /*2870*/  FSETP.GEU.AND P1, PT, R20, RZ, PT ;  /* 0x000000ff1400720b */ /* 0x000fe40003f2e000 */
[----:B------:R-:W-:Y:S02]  /*2880*/  FSETP.GEU.AND P2, PT, R21, RZ, PT ;  /* 0x000000ff1500720b */ /* 0x000fe40003f4e000 */
[----:B------:R-:W-:Y:S02]  /*2890*/  FSETP.GEU.AND P4, PT, R22, RZ, PT ;  /* 0x000000ff1600720b */ /* 0x000fe40003f8e000 */
[----:B------:R-:W-:Y:S01]  /*28a0*/  FSETP.GEU.AND P5, PT, R23, RZ, PT ;  /* 0x000000ff1700720b */ /* 0x000fe20003fae000 */
[----:B0-----:R-:W-:Y:S01]  /*28b0*/  IMAD.WIDE R28, R29, 0x4, R14 ;  /* 0x000000041d1c7825 */ /* 0x001fe200078e020e */
[----:B------:R-:W-:Y:S02]  /*28c0*/  FSEL R12, R20, RZ, P1 ;  /* 0x000000ff140c7208 */ /* 0x000fe40000800000 */
[----:B------:R-:W-:-:S02]  /*28d0*/  FSEL R13, R21, RZ, P2 ;  /* 0x000000ff150d7208 */ /* 0x000fc40001000000 */
[----:B------:R-:W-:Y:S02]  /*28e0*/  FSEL R14, R22, RZ, P4 ;  /* 0x000000ff160e7208 */ /* 0x000fe40002000000 */
[----:B------:R-:W-:Y:S02]  /*28f0*/  FSEL R15, R23, RZ, P5 ;  /* 0x000000ff170f7208 */ /* 0x000fe40002800000 */
[----:B------:R-:W-:Y:S02]  /*2900*/  @P3 FSEL R12, R6, R9, !P0 ;  /* 0x00000009060c3208 */ /* 0x000fe40004000000 */
[----:B------:R-:W-:Y:S02]  /*2910*/  @P3 FSEL R13, R5, R10, !P0 ;  /* 0x0000000a050d3208 */ /* 0x000fe40004000000 */
[----:B------:R-:W-:Y:S02]  /*2920*/  @P3 FSEL R14, R8, R31, !P0 ;  /* 0x0000001f080e3208 */ /* 0x000fe40004000000 */
[----:B------:R-:W-:-:S05]  /*2930*/  @P3 FSEL R15, R2, R27, !P0 ;  /* 0x0000001b020f3208 */ /* 0x000fca0004000000 */
[----:B------:R-:W-:Y:S01]  /*2940*/  STG.E.128 desc[UR4][R28.64], R12 ;  /* 0x0000000c1c007986 */ /* 0x000fe2000c101d04 */
[----:B------:R-:W-:Y:S05]  /*2950*/  EXIT ;  /* 0x000000000000794d */ /* 0x000fea0003800000 */
.L_x_0:
[----:B------:R-:W-:-:S00]  /*2960*/  BRA `(.L_x_0) ;  /* 0xfffffffc00fc7947 */ /* 0x000fc0000383ffff */
[----:B------:R-:W-:-:S00]  /*2970*/  NOP ;  /* 0x0000000000007918 */ /* 0x000fc00000000000 */
        /* <DEDUP_REMOVED lines=8> */
.L_x_1:


//--------------------- .nv.constant0.triton_poi_fused_cat_54 --------------------------
	.section	.nv.constant0.triton_poi_fused_cat_54,"a",@progbits
	.sectionflags	@""
	.align	4
.nv.constant0.triton_poi_fused_cat_54:
	.zero		716
